// auto-generated by cutlass_sweep.gemm — config: {"arch": "sm_100", "cluster_m": 2, "cluster_n": 1, "dtype": "e5m2", "dtype_b": "e5m2", "layout": "nt", "stages": 0, "tile_k": 128, "tile_m": 128, "tile_n": 64}
#include "cutlass/cutlass.h"
#include "cutlass/gemm/collective/collective_builder.hpp"
#include "cutlass/gemm/device/gemm_universal_adapter.h"
#include "cutlass/gemm/kernel/gemm_universal.hpp"
#include "cutlass/epilogue/collective/collective_builder.hpp"

using ElemA = cutlass::float_e5m2_t;
using ElemB = cutlass::float_e5m2_t;
using ElemCD = cutlass::float_e5m2_t;
using Acc  = float;
using TileShape    = cute::Shape<cute::_128, cute::_64, cute::_128>;
using ClusterShape = cute::Shape<cute::_2, cute::_1, cute::_1>;

using CollectiveEpilogue = typename cutlass::epilogue::collective::CollectiveBuilder<
    cutlass::arch::Sm100, cutlass::arch::OpClassTensorOp,
    TileShape, ClusterShape,
    cutlass::epilogue::collective::EpilogueTileAuto,
    Acc, Acc,
    ElemCD, cutlass::layout::RowMajor, 128 / cutlass::sizeof_bits<ElemCD>::value,
    ElemCD, cutlass::layout::RowMajor, 128 / cutlass::sizeof_bits<ElemCD>::value,
    cutlass::epilogue::collective::EpilogueScheduleAuto
  >::CollectiveOp;

using CollectiveMainloop = typename cutlass::gemm::collective::CollectiveBuilder<
    cutlass::arch::Sm100, cutlass::arch::OpClassTensorOp,
    ElemA, cutlass::layout::RowMajor, 128 / cutlass::sizeof_bits<ElemA>::value,
    ElemB, cutlass::layout::ColumnMajor, 128 / cutlass::sizeof_bits<ElemB>::value,
    Acc,
    TileShape, ClusterShape,
    cutlass::gemm::collective::StageCountAutoCarveout<static_cast<int>(sizeof(typename CollectiveEpilogue::SharedStorage))>,
    cutlass::gemm::collective::KernelScheduleAuto
  >::CollectiveOp;

using GemmKernel = cutlass::gemm::kernel::GemmUniversal<
    cute::Shape<int,int,int,int>,
    CollectiveMainloop,
    CollectiveEpilogue
>;
using Gemm = cutlass::gemm::device::GemmUniversalAdapter<GemmKernel>;

// Force the device kernel symbol into the cubin without needing a host main.
auto* _anchor = &cutlass::device_kernel<GemmKernel>;


// ===== COMPILED SASS (sm_100a) =====

	.target	sm_100a

	.elftype	@"ET_EXEC"


//--------------------- .note.nv.tkinfo           --------------------------
	.section	.note.nv.tkinfo,"",@"SHT_NOTE"
	.sectionflags	@"SHF_NOTE_NV_TKINFO"
	.tkinfo
        /*0018*/ 	.word	0x00000002
        /*0030*/ 	.string	""
        /*0030*/ 	.string	"ptxas"
        /*0030*/ 	.string	"Cuda compilation tools, release 13.0, V13.0.88"
        /*0030*/ 	.string	"Build cuda_13.0.r13.0/compiler.36424714_0"
        /*0030*/ 	.string	"-arch sm_100a -m 64 "



//--------------------- .note.nv.cuinfo           --------------------------
	.section	.note.nv.cuinfo,"",@"SHT_NOTE"
	.sectionflags	@"SHF_NOTE_NV_CUINFO"
        /*0018*/ 	.short	0x0002
        /*001a*/ 	.short	0x0064
        /*001c*/ 	.short	0x0082
	.zero		2


//--------------------- .nv.info                  --------------------------
	.section	.nv.info,"",@"SHT_CUDA_INFO"
	.align	4


	//----- nvinfo : EIATTR_REGCOUNT
	.align		4
        /*0000*/ 	.byte	0x04, 0x2f
        /*0002*/ 	.short	(.L_19 - .L_18)
	.align		4
.L_18:
        /*0004*/ 	.word	index@(_ZN7cutlass13device_kernelINS_4gemm6kernel13GemmUniversalIN4cute5tupleIJiiiiEEENS1_10collective13CollectiveMmaINS1_35MainloopSm100TmaUmmaWarpSpecializedILi18ELi2ELi4ENS5_IJNS4_1CILi2EEENSA_ILi1EEESC_EEEEENS5_IJNSA_ILi128EEENSA_ILi64EEESF_EEENS_12float_e5m2_tENS5_IJlSC_lEEESI_SJ_NS4_8TiledMMAINS4_8MMA_AtomIJNS4_10MMA_TraitsINS4_25SM100_MMA_F8F6F4_2x1SM_SSEJSI_SI_fSF_SG_NS4_17integral_constantINS4_4UMMA5MajorELSQ_0EEESR_NSO_INSP_7ScaleInELSS_0EEEST_EEEEEENS4_6LayoutINS5_IJSC_SC_SC_EEENS5_IJNSA_ILi0EEESY_SY_EEEEENS5_IJNS4_10UnderscoreES11_S11_EEEEENS4_18SM100_TMA_2SM_LOADENS4_14ComposedLayoutINS4_7SwizzleILi3ELi4ELi3EEENS4_18smem_ptr_flag_bitsILi8EEENSW_INS5_IJNSA_ILi8EEESF_EEENS5_IJSF_SC_EEEEEEEvNS4_8identityES14_S1E_vS1F_EENS_8epilogue10collective18CollectiveEpilogueINS1H_23Sm100TmaWarpSpecializedILi1ELi1ELi32ELb0ELb0EEEJNS5_IJSG_SG_SF_EEENS5_IJNSW_ISG_SC_EES1N_EEESI_SJ_SI_SJ_NS1H_6fusion15FusionCallbacksIS1L_NS1P_17LinearCombinationISI_fSI_fLNS_15FloatRoundStyleE2EEES1M_S1O_JEEENS4_5SM1004TMEM4LOAD26SM100_TMEM_LOAD_32dp32b32xENS4_13SM90_TMA_LOADENS15_INS16_ILi2ELi4ELi3EEES19_NSW_INS5_IJS1A_SG_EEENS5_IJSG_SC_EEEEEEENS4_39AutoVectorizingCopyWithAssumedAlignmentILi128EEENS4_14SM90_TMA_STOREES24_S26_S26_EEEvvEEEEvNT_6ParamsE)
        /*0008*/ 	.word	0x0000007b


	//----- nvinfo : EIATTR_FRAME_SIZE
	.align		4
.L_19:
        /*000c*/ 	.byte	0x04, 0x11
        /*000e*/ 	.short	(.L_21 - .L_20)
	.align		4
.L_20:
        /*0010*/ 	.word	index@($__internal_2_$__cuda_sm10x_tcgen05_guardrail_trap_unallocated_columns_being_dealloced)
        /*0014*/ 	.word	0x00000000


	//----- nvinfo : EIATTR_FRAME_SIZE
	.align		4
.L_21:
        /*0018*/ 	.byte	0x04, 0x11
        /*001a*/ 	.short	(.L_23 - .L_22)
	.align		4
.L_22:
        /*001c*/ 	.word	index@($__internal_1_$__cuda_sm10x_tcgen05_guardrail_trap_phase_invalid_during_alloc)
        /*0020*/ 	.word	0x00000000


	//----- nvinfo : EIATTR_FRAME_SIZE
	.align		4
.L_23:
        /*0024*/ 	.byte	0x04, 0x11
        /*0026*/ 	.short	(.L_25 - .L_24)
	.align		4
.L_24:
        /*0028*/ 	.word	index@($__internal_0_$__cuda_sm10x_tcgen05_guardrail_trap_col_being_dealloced_not_returned_by_alloc)
        /*002c*/ 	.word	0x00000000


	//----- nvinfo : EIATTR_FRAME_SIZE
	.align		4
.L_25:
        /*0030*/ 	.byte	0x04, 0x11
        /*0032*/ 	.short	(.L_27 - .L_26)
	.align		4
.L_26:
        /*0034*/ 	.word	index@(_ZN7cutlass13device_kernelINS_4gemm6kernel13GemmUniversalIN4cute5tupleIJiiiiEEENS1_10collective13CollectiveMmaINS1_35MainloopSm100TmaUmmaWarpSpecializedILi18ELi2ELi4ENS5_IJNS4_1CILi2EEENSA_ILi1EEESC_EEEEENS5_IJNSA_ILi128EEENSA_ILi64EEESF_EEENS_12float_e5m2_tENS5_IJlSC_lEEESI_SJ_NS4_8TiledMMAINS4_8MMA_AtomIJNS4_10MMA_TraitsINS4_25SM100_MMA_F8F6F4_2x1SM_SSEJSI_SI_fSF_SG_NS4_17integral_constantINS4_4UMMA5MajorELSQ_0EEESR_NSO_INSP_7ScaleInELSS_0EEEST_EEEEEENS4_6LayoutINS5_IJSC_SC_SC_EEENS5_IJNSA_ILi0EEESY_SY_EEEEENS5_IJNS4_10UnderscoreES11_S11_EEEEENS4_18SM100_TMA_2SM_LOADENS4_14ComposedLayoutINS4_7SwizzleILi3ELi4ELi3EEENS4_18smem_ptr_flag_bitsILi8EEENSW_INS5_IJNSA_ILi8EEESF_EEENS5_IJSF_SC_EEEEEEEvNS4_8identityES14_S1E_vS1F_EENS_8epilogue10collective18CollectiveEpilogueINS1H_23Sm100TmaWarpSpecializedILi1ELi1ELi32ELb0ELb0EEEJNS5_IJSG_SG_SF_EEENS5_IJNSW_ISG_SC_EES1N_EEESI_SJ_SI_SJ_NS1H_6fusion15FusionCallbacksIS1L_NS1P_17LinearCombinationISI_fSI_fLNS_15FloatRoundStyleE2EEES1M_S1O_JEEENS4_5SM1004TMEM4LOAD26SM100_TMEM_LOAD_32dp32b32xENS4_13SM90_TMA_LOADENS15_INS16_ILi2ELi4ELi3EEES19_NSW_INS5_IJS1A_SG_EEENS5_IJSG_SC_EEEEEEENS4_39AutoVectorizingCopyWithAssumedAlignmentILi128EEENS4_14SM90_TMA_STOREES24_S26_S26_EEEvvEEEEvNT_6ParamsE)
        /*0038*/ 	.word	0x00000000


	//----- nvinfo : EIATTR_MIN_STACK_SIZE
	.align		4
.L_27:
        /*003c*/ 	.byte	0x04, 0x12
        /*003e*/ 	.short	(.L_29 - .L_28)
	.align		4
.L_28:
        /*0040*/ 	.word	index@(_ZN7cutlass13device_kernelINS_4gemm6kernel13GemmUniversalIN4cute5tupleIJiiiiEEENS1_10collective13CollectiveMmaINS1_35MainloopSm100TmaUmmaWarpSpecializedILi18ELi2ELi4ENS5_IJNS4_1CILi2EEENSA_ILi1EEESC_EEEEENS5_IJNSA_ILi128EEENSA_ILi64EEESF_EEENS_12float_e5m2_tENS5_IJlSC_lEEESI_SJ_NS4_8TiledMMAINS4_8MMA_AtomIJNS4_10MMA_TraitsINS4_25SM100_MMA_F8F6F4_2x1SM_SSEJSI_SI_fSF_SG_NS4_17integral_constantINS4_4UMMA5MajorELSQ_0EEESR_NSO_INSP_7ScaleInELSS_0EEEST_EEEEEENS4_6LayoutINS5_IJSC_SC_SC_EEENS5_IJNSA_ILi0EEESY_SY_EEEEENS5_IJNS4_10UnderscoreES11_S11_EEEEENS4_18SM100_TMA_2SM_LOADENS4_14ComposedLayoutINS4_7SwizzleILi3ELi4ELi3EEENS4_18smem_ptr_flag_bitsILi8EEENSW_INS5_IJNSA_ILi8EEESF_EEENS5_IJSF_SC_EEEEEEEvNS4_8identityES14_S1E_vS1F_EENS_8epilogue10collective18CollectiveEpilogueINS1H_23Sm100TmaWarpSpecializedILi1ELi1ELi32ELb0ELb0EEEJNS5_IJSG_SG_SF_EEENS5_IJNSW_ISG_SC_EES1N_EEESI_SJ_SI_SJ_NS1H_6fusion15FusionCallbacksIS1L_NS1P_17LinearCombinationISI_fSI_fLNS_15FloatRoundStyleE2EEES1M_S1O_JEEENS4_5SM1004TMEM4LOAD26SM100_TMEM_LOAD_32dp32b32xENS4_13SM90_TMA_LOADENS15_INS16_ILi2ELi4ELi3EEES19_NSW_INS5_IJS1A_SG_EEENS5_IJSG_SC_EEEEEEENS4_39AutoVectorizingCopyWithAssumedAlignmentILi128EEENS4_14SM90_TMA_STOREES24_S26_S26_EEEvvEEEEvNT_6ParamsE)
        /*0044*/ 	.word	0x00000000
.L_29:


//--------------------- .nv.compat                --------------------------
	.section	.nv.compat,"",@"SHT_CUDA_COMPAT_INFO"
	.align	4
        /*0000*/ 	.byte	0x02, 0x09, 0x01, 0x00, 0x02, 0x02, 0x02, 0x00, 0x02, 0x05, 0x05, 0x00, 0x03, 0x07, 0x01, 0x01
        /*0010*/ 	.byte	0x02, 0x03, 0x01, 0x00, 0x02, 0x06, 0x01, 0x00, 0x04, 0x0b, 0x08, 0x00, 0x09, 0x00, 0x00, 0x00
        /*0020*/ 	.byte	0x00, 0x00, 0x00, 0x00


//--------------------- .nv.info._ZN7cutlass13device_kernelINS_4gemm6kernel13GemmUniversalIN4cute5tupleIJiiiiEEENS1_10collective13CollectiveMmaINS1_35MainloopSm100TmaUmmaWarpSpecializedILi18ELi2ELi4ENS5_IJNS4_1CILi2EEENSA_ILi1EEESC_EEEEENS5_IJNSA_ILi128EEENSA_ILi64EEESF_EEENS_12float_e5m2_tENS5_IJlSC_lEEESI_SJ_NS4_8TiledMMAINS4_8MMA_AtomIJNS4_10MMA_TraitsINS4_25SM100_MMA_F8F6F4_2x1SM_SSEJSI_SI_fSF_SG_NS4_17integral_constantINS4_4UMMA5MajorELSQ_0EEESR_NSO_INSP_7ScaleInELSS_0EEEST_EEEEEENS4_6LayoutINS5_IJSC_SC_SC_EEENS5_IJNSA_ILi0EEESY_SY_EEEEENS5_IJNS4_10UnderscoreES11_S11_EEEEENS4_18SM100_TMA_2SM_LOADENS4_14ComposedLayoutINS4_7SwizzleILi3ELi4ELi3EEENS4_18smem_ptr_flag_bitsILi8EEENSW_INS5_IJNSA_ILi8EEESF_EEENS5_IJSF_SC_EEEEEEEvNS4_8identityES14_S1E_vS1F_EENS_8epilogue10collective18CollectiveEpilogueINS1H_23Sm100TmaWarpSpecializedILi1ELi1ELi32ELb0ELb0EEEJNS5_IJSG_SG_SF_EEENS5_IJNSW_ISG_SC_EES1N_EEESI_SJ_SI_SJ_NS1H_6fusion15FusionCallbacksIS1L_NS1P_17LinearCombinationISI_fSI_fLNS_15FloatRoundStyleE2EEES1M_S1O_JEEENS4_5SM1004TMEM4LOAD26SM100_TMEM_LOAD_32dp32b32xENS4_13SM90_TMA_LOADENS15_INS16_ILi2ELi4ELi3EEES19_NSW_INS5_IJS1A_SG_EEENS5_IJSG_SC_EEEEEEENS4_39AutoVectorizingCopyWithAssumedAlignmentILi128EEENS4_14SM90_TMA_STOREES24_S26_S26_EEEvvEEEEvNT_6ParamsE --------------------------
	.section	.nv.info._ZN7cutlass13device_kernelINS_4gemm6kernel13GemmUniversalIN4cute5tupleIJiiiiEEENS1_10collective13CollectiveMmaINS1_35MainloopSm100TmaUmmaWarpSpecializedILi18ELi2ELi4ENS5_IJNS4_1CILi2EEENSA_ILi1EEESC_EEEEENS5_IJNSA_ILi128EEENSA_ILi64EEESF_EEENS_12float_e5m2_tENS5_IJlSC_lEEESI_SJ_NS4_8TiledMMAINS4_8MMA_AtomIJNS4_10MMA_TraitsINS4_25SM100_MMA_F8F6F4_2x1SM_SSEJSI_SI_fSF_SG_NS4_17integral_constantINS4_4UMMA5MajorELSQ_0EEESR_NSO_INSP_7ScaleInELSS_0EEEST_EEEEEENS4_6LayoutINS5_IJSC_SC_SC_EEENS5_IJNSA_ILi0EEESY_SY_EEEEENS5_IJNS4_10UnderscoreES11_S11_EEEEENS4_18SM100_TMA_2SM_LOADENS4_14ComposedLayoutINS4_7SwizzleILi3ELi4ELi3EEENS4_18smem_ptr_flag_bitsILi8EEENSW_INS5_IJNSA_ILi8EEESF_EEENS5_IJSF_SC_EEEEEEEvNS4_8identityES14_S1E_vS1F_EENS_8epilogue10collective18CollectiveEpilogueINS1H_23Sm100TmaWarpSpecializedILi1ELi1ELi32ELb0ELb0EEEJNS5_IJSG_SG_SF_EEENS5_IJNSW_ISG_SC_EES1N_EEESI_SJ_SI_SJ_NS1H_6fusion15FusionCallbacksIS1L_NS1P_17LinearCombinationISI_fSI_fLNS_15FloatRoundStyleE2EEES1M_S1O_JEEENS4_5SM1004TMEM4LOAD26SM100_TMEM_LOAD_32dp32b32xENS4_13SM90_TMA_LOADENS15_INS16_ILi2ELi4ELi3EEES19_NSW_INS5_IJS1A_SG_EEENS5_IJSG_SC_EEEEEEENS4_39AutoVectorizingCopyWithAssumedAlignmentILi128EEENS4_14SM90_TMA_STOREES24_S26_S26_EEEvvEEEEvNT_6ParamsE,"",@"SHT_CUDA_INFO"
	.sectionflags	@""
	.align	4


	//----- nvinfo : EIATTR_CUDA_API_VERSION
	.align		4
        /*0000*/ 	.byte	0x04, 0x37
        /*0002*/ 	.short	(.L_31 - .L_30)
.L_30:
        /*0004*/ 	.word	0x00000082


	//----- nvinfo : EIATTR_KPARAM_INFO
	.align		4
.L_31:
        /*0008*/ 	.byte	0x04, 0x17
        /*000a*/ 	.short	(.L_33 - .L_32)
.L_32:
        /*000c*/ 	.word	0x00000000
        /*0010*/ 	.short	0x0000
        /*0012*/ 	.short	0x0000
        /*0014*/ 	.byte	0x00, 0xf0, 0x01, 0x20


	//----- nvinfo : EIATTR_AT_ENTRY_FRAGMENTS
	.align		4
.L_33:
        /*0018*/ 	.byte	0x04, 0x4f
        /*001a*/ 	.short	(.L_35 - .L_34)


	//   ....[0]....
.L_34:
        /*001c*/ 	.word	0x00000007


	//----- nvinfo : EIATTR_RESERVED_SMEM_USED
	.align		4
.L_35:
        /*0020*/ 	.byte	0x01, 0x41
	.zero		2


	//----- nvinfo : EIATTR_SPARSE_MMA_MASK
	.align		4
        /*0024*/ 	.byte	0x03, 0x50
        /*0026*/ 	.short	0x0000


	//----- nvinfo : EIATTR_TCGEN05_2CTA_USED
	.align		4
        /*0028*/ 	.byte	0x01, 0x52
	.zero		2


	//----- nvinfo : EIATTR_MAXREG_COUNT
	.align		4
        /*002c*/ 	.byte	0x03, 0x1b
        /*002e*/ 	.short	0x00ff


	//----- nvinfo : EIATTR_NUM_BARRIERS
	.align		4
        /*0030*/ 	.byte	0x02, 0x4c
        /*0032*/ 	.byte	0x07
	.zero		1


	//----- nvinfo : EIATTR_EXTERNS
	.align		4
        /*0034*/ 	.byte	0x04, 0x0f
        /*0036*/ 	.short	(.L_37 - .L_36)


	//   ....[0]....
	.align		4
.L_36:
        /*0038*/ 	.word	index@(__assertfail)


	//----- nvinfo : EIATTR_MERCURY_ISA_VERSION
	.align		4
.L_37:
        /*003c*/ 	.byte	0x03, 0x5f
        /*003e*/ 	.short	0x0101


	//----- nvinfo : EIATTR_INT_WARP_WIDE_INSTR_OFFSETS
	.align		4
        /*0040*/ 	.byte	0x04, 0x31
        /*0042*/ 	.short	(.L_39 - .L_38)


	//   ....[0]....
.L_38:
        /*0044*/ 	.word	0x00000ea0


	//   ....[1]....
        /*0048*/ 	.word	0x00000f40


	//   ....[2]....
        /*004c*/ 	.word	0x000022a0


	//   ....[3]....
        /*0050*/ 	.word	0x00004960


	//   ....[4]....
        /*0054*/ 	.word	0x00004980


	//   ....[5]....
        /*0058*/ 	.word	0x000049b0


	//   ....[6]....
        /*005c*/ 	.word	0x000053c0


	//   ....[7]....
        /*0060*/ 	.word	0x000054e0


	//----- nvinfo : EIATTR_COOP_GROUP_MASK_REGIDS
	.align		4
.L_39:
        /*0064*/ 	.byte	0x04, 0x29
        /*0066*/ 	.short	(.L_41 - .L_40)


	//   ....[0]....
.L_40:
        /*0068*/ 	.word	0xffffffff


	//   ....[1]....
        /*006c*/ 	.word	0xffffffff


	//   ....[2]....
        /*0070*/ 	.word	0xffffffff


	//   ....[3]....
        /*0074*/ 	.word	0xffffffff


	//   ....[4]....
        /*0078*/ 	.word	0xffffffff


	//   ....[5]....
        /*007c*/ 	.word	0xffffffff


	//   ....[6]....
        /*0080*/ 	.word	0xffffffff


	//   ....[7]....
        /*0084*/ 	.word	0xffffffff


	//   ....[8]....
        /*0088*/ 	.word	0xffffffff


	//   ....[9]....
        /*008c*/ 	.word	0xffffffff


	//   ....[10]....
        /*0090*/ 	.word	0xffffffff


	//   ....[11]....
        /*0094*/ 	.word	0xffffffff


	//   ....[12]....
        /*0098*/ 	.word	0xffffffff


	//   ....[13]....
        /*009c*/ 	.word	0xffffffff


	//----- nvinfo : EIATTR_COOP_GROUP_INSTR_OFFSETS
	.align		4
.L_41:
        /*00a0*/ 	.byte	0x04, 0x28
        /*00a2*/ 	.short	(.L_43 - .L_42)


	//   ....[0]....
.L_42:
        /*00a4*/ 	.word	0x000000c0


	//   ....[1]....
        /*00a8*/ 	.word	0x00000500


	//   ....[2]....
        /*00ac*/ 	.word	0x00000870


	//   ....[3]....
        /*00b0*/ 	.word	0x000009a0


	//   ....[4]....
        /*00b4*/ 	.word	0x00000a90


	//   ....[5]....
        /*00b8*/ 	.word	0x00000bf0


	//   ....[6]....
        /*00bc*/ 	.word	0x00000d80


	//   ....[7]....
        /*00c0*/ 	.word	0x00000fc0


	//   ....[8]....
        /*00c4*/ 	.word	0x00002180


	//   ....[9]....
        /*00c8*/ 	.word	0x00003740


	//   ....[10]....
        /*00cc*/ 	.word	0x00003c10


	//   ....[11]....
        /*00d0*/ 	.word	0x00003c40


	//   ....[12]....
        /*00d4*/ 	.word	0x00004860


	//   ....[13]....
        /*00d8*/ 	.word	0x00004a70


	//----- nvinfo : EIATTR_VRC_CTA_INIT_COUNT
	.align		4
.L_43:
        /*00dc*/ 	.byte	0x02, 0x4a
        /*00de*/ 	.byte	0x80
	.zero		1


	//----- nvinfo : EIATTR_SYSCALL_OFFSETS
	.align		4
        /*00e0*/ 	.byte	0x04, 0x46
        /*00e2*/ 	.short	(.L_45 - .L_44)


	//   ....[0]....
.L_44:
        /*00e4*/ 	.word	0x00005ee0


	//   ....[1]....
        /*00e8*/ 	.word	0x00006020


	//   ....[2]....
        /*00ec*/ 	.word	0x00006730


	//----- nvinfo : EIATTR_MBARRIER_INSTR_OFFSETS
	.align		4
.L_45:
        /*00f0*/ 	.byte	0x04, 0x39
        /*00f2*/ 	.short	(.L_47 - .L_46)


	//   ....[0]....
.L_46:
        /*00f4*/ 	.word	0x00000610
        /*00f8*/ 	.word	0x000000ff
        /*00fc*/ 	.word	0x00000000
        /*0100*/ 	.short	0x0100
        /*0102*/ 	.byte	0x08
	.zero		1


	//   ....[1]....
        /*0104*/ 	.word	0x00000620
        /*0108*/ 	.word	0x000000ff
        /*010c*/ 	.word	0x00000090
        /*0110*/ 	.short	0x0100
        /*0112*/ 	.byte	0x08
	.zero		1


	//   ....[2]....
        /*0114*/ 	.word	0x00000630
        /*0118*/ 	.word	0x000000ff
        /*011c*/ 	.word	0x00000008
        /*0120*/ 	.short	0x0100
        /*0122*/ 	.byte	0x08
	.zero		1


	//   ....[3]....
        /*0124*/ 	.word	0x00000640
        /*0128*/ 	.word	0x000000ff
        /*012c*/ 	.word	0x00000098
        /*0130*/ 	.short	0x0100
        /*0132*/ 	.byte	0x08
	.zero		1


	//   ....[4]....
        /*0134*/ 	.word	0x00000650
        /*0138*/ 	.word	0x000000ff
        /*013c*/ 	.word	0x00000010
        /*0140*/ 	.short	0x0100
        /*0142*/ 	.byte	0x08
	.zero		1


	//   ....[5]....
        /*0144*/ 	.word	0x00000660
        /*0148*/ 	.word	0x000000ff
        /*014c*/ 	.word	0x000000a0
        /*0150*/ 	.short	0x0100
        /*0152*/ 	.byte	0x08
	.zero		1


	//   ....[6]....
        /*0154*/ 	.word	0x00000670
        /*0158*/ 	.word	0x000000ff
        /*015c*/ 	.word	0x00000018
        /*0160*/ 	.short	0x0100
        /*0162*/ 	.byte	0x08
	.zero		1


	//   ....[7]....
        /*0164*/ 	.word	0x00000680
        /*0168*/ 	.word	0x000000ff
        /*016c*/ 	.word	0x000000a8
        /*0170*/ 	.short	0x0100
        /*0172*/ 	.byte	0x08
	.zero		1


	//   ....[8]....
        /*0174*/ 	.word	0x00000690
        /*0178*/ 	.word	0x000000ff
        /*017c*/ 	.word	0x00000020
        /*0180*/ 	.short	0x0100
        /*0182*/ 	.byte	0x08
	.zero		1


	//   ....[9]....
        /*0184*/ 	.word	0x000006a0
        /*0188*/ 	.word	0x000000ff
        /*018c*/ 	.word	0x000000b0
        /*0190*/ 	.short	0x0100
        /*0192*/ 	.byte	0x08
	.zero		1


	//   ....[10]....
        /*0194*/ 	.word	0x000006b0
        /*0198*/ 	.word	0x000000ff
        /*019c*/ 	.word	0x00000028
        /*01a0*/ 	.short	0x0100
        /*01a2*/ 	.byte	0x08
	.zero		1


	//   ....[11]....
        /*01a4*/ 	.word	0x000006c0
        /*01a8*/ 	.word	0x000000ff
        /*01ac*/ 	.word	0x000000b8
        /*01b0*/ 	.short	0x0100
        /*01b2*/ 	.byte	0x08
	.zero		1


	//   ....[12]....
        /*01b4*/ 	.word	0x000006d0
        /*01b8*/ 	.word	0x000000ff
        /*01bc*/ 	.word	0x00000030
        /*01c0*/ 	.short	0x0100
        /*01c2*/ 	.byte	0x08
	.zero		1


	//   ....[13]....
        /*01c4*/ 	.word	0x000006e0
        /*01c8*/ 	.word	0x000000ff
        /*01cc*/ 	.word	0x000000c0
        /*01d0*/ 	.short	0x0100
        /*01d2*/ 	.byte	0x08
	.zero		1


	//   ....[14]....
        /*01d4*/ 	.word	0x000006f0
        /*01d8*/ 	.word	0x000000ff
        /*01dc*/ 	.word	0x00000038
        /*01e0*/ 	.short	0x0100
        /*01e2*/ 	.byte	0x08
	.zero		1


	//   ....[15]....
        /*01e4*/ 	.word	0x00000700
        /*01e8*/ 	.word	0x000000ff
        /*01ec*/ 	.word	0x000000c8
        /*01f0*/ 	.short	0x0100
        /*01f2*/ 	.byte	0x08
	.zero		1


	//   ....[16]....
        /*01f4*/ 	.word	0x00000710
        /*01f8*/ 	.word	0x000000ff
        /*01fc*/ 	.word	0x00000040
        /*0200*/ 	.short	0x0100
        /*0202*/ 	.byte	0x08
	.zero		1


	//   ....[17]....
        /*0204*/ 	.word	0x00000720
        /*0208*/ 	.word	0x000000ff
        /*020c*/ 	.word	0x000000d0
        /*0210*/ 	.short	0x0100
        /*0212*/ 	.byte	0x08
	.zero		1


	//   ....[18]....
        /*0214*/ 	.word	0x00000730
        /*0218*/ 	.word	0x000000ff
        /*021c*/ 	.word	0x00000048
        /*0220*/ 	.short	0x0100
        /*0222*/ 	.byte	0x08
	.zero		1


	//   ....[19]....
        /*0224*/ 	.word	0x00000740
        /*0228*/ 	.word	0x000000ff
        /*022c*/ 	.word	0x000000d8
        /*0230*/ 	.short	0x0100
        /*0232*/ 	.byte	0x08
	.zero		1


	//   ....[20]....
        /*0234*/ 	.word	0x00000750
        /*0238*/ 	.word	0x000000ff
        /*023c*/ 	.word	0x00000050
        /*0240*/ 	.short	0x0100
        /*0242*/ 	.byte	0x08
	.zero		1


	//   ....[21]....
        /*0244*/ 	.word	0x00000760
        /*0248*/ 	.word	0x000000ff
        /*024c*/ 	.word	0x000000e0
        /*0250*/ 	.short	0x0100
        /*0252*/ 	.byte	0x08
	.zero		1


	//   ....[22]....
        /*0254*/ 	.word	0x00000770
        /*0258*/ 	.word	0x000000ff
        /*025c*/ 	.word	0x00000058
        /*0260*/ 	.short	0x0100
        /*0262*/ 	.byte	0x08
	.zero		1


	//   ....[23]....
        /*0264*/ 	.word	0x00000780
        /*0268*/ 	.word	0x000000ff
        /*026c*/ 	.word	0x000000e8
        /*0270*/ 	.short	0x0100
        /*0272*/ 	.byte	0x08
	.zero		1


	//   ....[24]....
        /*0274*/ 	.word	0x00000790
        /*0278*/ 	.word	0x000000ff
        /*027c*/ 	.word	0x00000060
        /*0280*/ 	.short	0x0100
        /*0282*/ 	.byte	0x08
	.zero		1


	//   ....[25]....
        /*0284*/ 	.word	0x000007a0
        /*0288*/ 	.word	0x000000ff
        /*028c*/ 	.word	0x000000f0
        /*0290*/ 	.short	0x0100
        /*0292*/ 	.byte	0x08
	.zero		1


	//   ....[26]....
        /*0294*/ 	.word	0x000007b0
        /*0298*/ 	.word	0x000000ff
        /*029c*/ 	.word	0x00000068
        /*02a0*/ 	.short	0x0100
        /*02a2*/ 	.byte	0x08
	.zero		1


	//   ....[27]....
        /*02a4*/ 	.word	0x000007c0
        /*02a8*/ 	.word	0x000000ff
        /*02ac*/ 	.word	0x000000f8
        /*02b0*/ 	.short	0x0100
        /*02b2*/ 	.byte	0x08
	.zero		1


	//   ....[28]....
        /*02b4*/ 	.word	0x000007d0
        /*02b8*/ 	.word	0x000000ff
        /*02bc*/ 	.word	0x00000070
        /*02c0*/ 	.short	0x0100
        /*02c2*/ 	.byte	0x08
	.zero		1


	//   ....[29]....
        /*02c4*/ 	.word	0x000007e0
        /*02c8*/ 	.word	0x000000ff
        /*02cc*/ 	.word	0x00000100
        /*02d0*/ 	.short	0x0100
        /*02d2*/ 	.byte	0x08
	.zero		1


	//   ....[30]....
        /*02d4*/ 	.word	0x000007f0
        /*02d8*/ 	.word	0x000000ff
        /*02dc*/ 	.word	0x00000078
        /*02e0*/ 	.short	0x0100
        /*02e2*/ 	.byte	0x08
	.zero		1


	//   ....[31]....
        /*02e4*/ 	.word	0x00000800
        /*02e8*/ 	.word	0x000000ff
        /*02ec*/ 	.word	0x00000108
        /*02f0*/ 	.short	0x0100
        /*02f2*/ 	.byte	0x08
	.zero		1


	//   ....[32]....
        /*02f4*/ 	.word	0x00000810
        /*02f8*/ 	.word	0x000000ff
        /*02fc*/ 	.word	0x00000080
        /*0300*/ 	.short	0x0100
        /*0302*/ 	.byte	0x08
	.zero		1


	//   ....[33]....
        /*0304*/ 	.word	0x00000820
        /*0308*/ 	.word	0x000000ff
        /*030c*/ 	.word	0x00000110
        /*0310*/ 	.short	0x0100
        /*0312*/ 	.byte	0x08
	.zero		1


	//   ....[34]....
        /*0314*/ 	.word	0x00000830
        /*0318*/ 	.word	0x000000ff
        /*031c*/ 	.word	0x00000088
        /*0320*/ 	.short	0x0100
        /*0322*/ 	.byte	0x08
	.zero		1


	//   ....[35]....
        /*0324*/ 	.word	0x00000840
        /*0328*/ 	.word	0x000000ff
        /*032c*/ 	.word	0x00000118
        /*0330*/ 	.short	0x0100
        /*0332*/ 	.byte	0x08
	.zero		1


	//   ....[36]....
        /*0334*/ 	.word	0x00000970
        /*0338*/ 	.word	0x000000ff
        /*033c*/ 	.word	0x00000120
        /*0340*/ 	.short	0x0100
        /*0342*/ 	.byte	0x09
	.zero		1


	//   ....[37]....
        /*0344*/ 	.word	0x00000980
        /*0348*/ 	.word	0x000000ff
        /*034c*/ 	.word	0x00000128
        /*0350*/ 	.short	0x0100
        /*0352*/ 	.byte	0x09
	.zero		1


	//   ....[38]....
        /*0354*/ 	.word	0x00000a60
        /*0358*/ 	.word	0x000000ff
        /*035c*/ 	.word	0x00000130
        /*0360*/ 	.short	0x0100
        /*0362*/ 	.byte	0x08
	.zero		1


	//   ....[39]....
        /*0364*/ 	.word	0x00000a70
        /*0368*/ 	.word	0x000000ff
        /*036c*/ 	.word	0x00000138
        /*0370*/ 	.short	0x0100
        /*0372*/ 	.byte	0x08
	.zero		1


	//   ....[40]....
        /*0374*/ 	.word	0x00000ba0
        /*0378*/ 	.word	0x000000ff
        /*037c*/ 	.word	0x00000140
        /*0380*/ 	.short	0x0100
        /*0382*/ 	.byte	0x08
	.zero		1


	//   ....[41]....
        /*0384*/ 	.word	0x00000bb0
        /*0388*/ 	.word	0x000000ff
        /*038c*/ 	.word	0x00000150
        /*0390*/ 	.short	0x0100
        /*0392*/ 	.byte	0x08
	.zero		1


	//   ....[42]....
        /*0394*/ 	.word	0x00000bc0
        /*0398*/ 	.word	0x000000ff
        /*039c*/ 	.word	0x00000148
        /*03a0*/ 	.short	0x0100
        /*03a2*/ 	.byte	0x08
	.zero		1


	//   ....[43]....
        /*03a4*/ 	.word	0x00000bd0
        /*03a8*/ 	.word	0x000000ff
        /*03ac*/ 	.word	0x00000158
        /*03b0*/ 	.short	0x0100
        /*03b2*/ 	.byte	0x08
	.zero		1


	//   ....[44]....
        /*03b4*/ 	.word	0x00000cf0
        /*03b8*/ 	.word	0x000000ff
        /*03bc*/ 	.word	0x00000160
        /*03c0*/ 	.short	0x0100
        /*03c2*/ 	.byte	0x09
	.zero		1


	//   ....[45]....
        /*03c4*/ 	.word	0x00000d00
        /*03c8*/ 	.word	0x000000ff
        /*03cc*/ 	.word	0x00000180
        /*03d0*/ 	.short	0x0100
        /*03d2*/ 	.byte	0x09
	.zero		1


	//   ....[46]....
        /*03d4*/ 	.word	0x00000d10
        /*03d8*/ 	.word	0x000000ff
        /*03dc*/ 	.word	0x00000168
        /*03e0*/ 	.short	0x0100
        /*03e2*/ 	.byte	0x09
	.zero		1


	//   ....[47]....
        /*03e4*/ 	.word	0x00000d20
        /*03e8*/ 	.word	0x000000ff
        /*03ec*/ 	.word	0x00000188
        /*03f0*/ 	.short	0x0100
        /*03f2*/ 	.byte	0x09
	.zero		1


	//   ....[48]....
        /*03f4*/ 	.word	0x00000d30
        /*03f8*/ 	.word	0x000000ff
        /*03fc*/ 	.word	0x00000170
        /*0400*/ 	.short	0x0100
        /*0402*/ 	.byte	0x09
	.zero		1


	//   ....[49]....
        /*0404*/ 	.word	0x00000d40
        /*0408*/ 	.word	0x000000ff
        /*040c*/ 	.word	0x00000190
        /*0410*/ 	.short	0x0100
        /*0412*/ 	.byte	0x09
	.zero		1


	//   ....[50]....
        /*0414*/ 	.word	0x00000d50
        /*0418*/ 	.word	0x000000ff
        /*041c*/ 	.word	0x00000178
        /*0420*/ 	.short	0x0100
        /*0422*/ 	.byte	0x09
	.zero		1


	//   ....[51]....
        /*0424*/ 	.word	0x00000d60
        /*0428*/ 	.word	0x000000ff
        /*042c*/ 	.word	0x00000198
        /*0430*/ 	.short	0x0100
        /*0432*/ 	.byte	0x09
	.zero		1


	//   ....[52]....
        /*0434*/ 	.word	0x00000e50
        /*0438*/ 	.word	0x000000ff
        /*043c*/ 	.word	0x000001a0
        /*0440*/ 	.short	0x0100
        /*0442*/ 	.byte	0x08
	.zero		1


	//   ....[53]....
        /*0444*/ 	.word	0x00000e60
        /*0448*/ 	.word	0x000000ff
        /*044c*/ 	.word	0x000001b0
        /*0450*/ 	.short	0x0100
        /*0452*/ 	.byte	0x08
	.zero		1


	//   ....[54]....
        /*0454*/ 	.word	0x00000e70
        /*0458*/ 	.word	0x000000ff
        /*045c*/ 	.word	0x000001a8
        /*0460*/ 	.short	0x0100
        /*0462*/ 	.byte	0x08
	.zero		1


	//   ....[55]....
        /*0464*/ 	.word	0x00000e80
        /*0468*/ 	.word	0x000000ff
        /*046c*/ 	.word	0x000001b8
        /*0470*/ 	.short	0x0100
        /*0472*/ 	.byte	0x08
	.zero		1


	//   ....[56]....
        /*0474*/ 	.word	0x00000f70
        /*0478*/ 	.word	0x000000ff
        /*047c*/ 	.word	0x000001c0
        /*0480*/ 	.short	0x0100
        /*0482*/ 	.byte	0x06
	.zero		1


	//   ....[57]....
        /*0484*/ 	.word	0x00001980
        /*0488*/ 	.word	0x00000003
        /*048c*/ 	.word	0x000001b0
        /*0490*/ 	.short	0x010a
        /*0492*/ 	.byte	0xff
	.zero		1


	//   ....[58]....
        /*0494*/ 	.word	0x000019b0
        /*0498*/ 	.word	0x00000003
        /*049c*/ 	.word	0x000001a0
        /*04a0*/ 	.short	0x0101
        /*04a2*/ 	.byte	0xff
	.zero		1


	//   ....[59]....
        /*04a4*/ 	.word	0x00001ab0
        /*04a8*/ 	.word	0x000000ff
        /*04ac*/ 	.word	0x00000090
        /*04b0*/ 	.short	0x010a
        /*04b2*/ 	.byte	0x08
	.zero		1


	//   ....[60]....
        /*04b4*/ 	.word	0x00001b80
        /*04b8*/ 	.word	0x000000ff
        /*04bc*/ 	.word	0x00000090
        /*04c0*/ 	.short	0x010a
        /*04c2*/ 	.byte	0x21
	.zero		1


	//   ....[61]....
        /*04c4*/ 	.word	0x00001d30
        /*04c8*/ 	.word	0x000000ff
        /*04cc*/ 	.word	0x00000090
        /*04d0*/ 	.short	0x010a
        /*04d2*/ 	.byte	0x08
	.zero		1


	//   ....[62]....
        /*04d4*/ 	.word	0x00001e30
        /*04d8*/ 	.word	0x000000ff
        /*04dc*/ 	.word	0x00000138
        /*04e0*/ 	.short	0x0101
        /*04e2*/ 	.byte	0x04
	.zero		1


	//   ....[63]....
        /*04e4*/ 	.word	0x00001e50
        /*04e8*/ 	.word	0x000000ff
        /*04ec*/ 	.word	0x00000090
        /*04f0*/ 	.short	0x010a
        /*04f2*/ 	.byte	0x08
	.zero		1


	//   ....[64]....
        /*04f4*/ 	.word	0x00001ed0
        /*04f8*/ 	.word	0x000000ff
        /*04fc*/ 	.word	0x00000090
        /*0500*/ 	.short	0x010a
        /*0502*/ 	.byte	0x11
	.zero		1


	//   ....[65]....
        /*0504*/ 	.word	0x00002060
        /*0508*/ 	.word	0x000000ff
        /*050c*/ 	.word	0x00000090
        /*0510*/ 	.short	0x010a
        /*0512*/ 	.byte	0x08
	.zero		1


	//   ....[66]....
        /*0514*/ 	.word	0x000021b0
        /*0518*/ 	.word	0x00000002
        /*051c*/ 	.word	0x00000140
        /*0520*/ 	.short	0x010a
        /*0522*/ 	.byte	0xff
	.zero		1


	//   ....[67]....
        /*0524*/ 	.word	0x00002270
        /*0528*/ 	.word	0x00000002
        /*052c*/ 	.word	0x00000000
        /*0530*/ 	.short	0x0101
        /*0532*/ 	.byte	0xff
	.zero		1


	//   ....[68]....
        /*0534*/ 	.word	0x000027d0
        /*0538*/ 	.word	0x000000ff
        /*053c*/ 	.word	0x00000000
        /*0540*/ 	.short	0x010a
        /*0542*/ 	.byte	0x05
	.zero		1


	//   ....[69]....
        /*0544*/ 	.word	0x00002860
        /*0548*/ 	.word	0x000000ff
        /*054c*/ 	.word	0x00000000
        /*0550*/ 	.short	0x010a
        /*0552*/ 	.byte	0x05
	.zero		1


	//   ....[70]....
        /*0554*/ 	.word	0x000028f0
        /*0558*/ 	.word	0x000000ff
        /*055c*/ 	.word	0x00000000
        /*0560*/ 	.short	0x010a
        /*0562*/ 	.byte	0x05
	.zero		1


	//   ....[71]....
        /*0564*/ 	.word	0x00002980
        /*0568*/ 	.word	0x000000ff
        /*056c*/ 	.word	0x00000000
        /*0570*/ 	.short	0x010a
        /*0572*/ 	.byte	0x05
	.zero		1


	//   ....[72]....
        /*0574*/ 	.word	0x00002a10
        /*0578*/ 	.word	0x000000ff
        /*057c*/ 	.word	0x00000000
        /*0580*/ 	.short	0x010a
        /*0582*/ 	.byte	0x05
	.zero		1


	//   ....[73]....
        /*0584*/ 	.word	0x00002aa0
        /*0588*/ 	.word	0x000000ff
        /*058c*/ 	.word	0x00000000
        /*0590*/ 	.short	0x010a
        /*0592*/ 	.byte	0x05
	.zero		1


	//   ....[74]....
        /*0594*/ 	.word	0x00002b30
        /*0598*/ 	.word	0x000000ff
        /*059c*/ 	.word	0x00000000
        /*05a0*/ 	.short	0x010a
        /*05a2*/ 	.byte	0x05
	.zero		1


	//   ....[75]....
        /*05a4*/ 	.word	0x00002bc0
        /*05a8*/ 	.word	0x000000ff
        /*05ac*/ 	.word	0x00000000
        /*05b0*/ 	.short	0x010a
        /*05b2*/ 	.byte	0x05
	.zero		1


	//   ....[76]....
        /*05b4*/ 	.word	0x00002c50
        /*05b8*/ 	.word	0x000000ff
        /*05bc*/ 	.word	0x00000000
        /*05c0*/ 	.short	0x010a
        /*05c2*/ 	.byte	0x05
	.zero		1


	//   ....[77]....
        /*05c4*/ 	.word	0x00002ce0
        /*05c8*/ 	.word	0x000000ff
        /*05cc*/ 	.word	0x00000000
        /*05d0*/ 	.short	0x010a
        /*05d2*/ 	.byte	0x05
	.zero		1


	//   ....[78]....
        /*05d4*/ 	.word	0x00002d70
        /*05d8*/ 	.word	0x000000ff
        /*05dc*/ 	.word	0x00000000
        /*05e0*/ 	.short	0x010a
        /*05e2*/ 	.byte	0x05
	.zero		1


	//   ....[79]....
        /*05e4*/ 	.word	0x00002e00
        /*05e8*/ 	.word	0x000000ff
        /*05ec*/ 	.word	0x00000000
        /*05f0*/ 	.short	0x010a
        /*05f2*/ 	.byte	0x05
	.zero		1


	//   ....[80]....
        /*05f4*/ 	.word	0x00002e90
        /*05f8*/ 	.word	0x000000ff
        /*05fc*/ 	.word	0x00000000
        /*0600*/ 	.short	0x010a
        /*0602*/ 	.byte	0x05
	.zero		1


	//   ....[81]....
        /*0604*/ 	.word	0x00002f20
        /*0608*/ 	.word	0x000000ff
        /*060c*/ 	.word	0x00000000
        /*0610*/ 	.short	0x010a
        /*0612*/ 	.byte	0x05
	.zero		1


	//   ....[82]....
        /*0614*/ 	.word	0x00002fb0
        /*0618*/ 	.word	0x000000ff
        /*061c*/ 	.word	0x00000000
        /*0620*/ 	.short	0x010a
        /*0622*/ 	.byte	0x05
	.zero		1


	//   ....[83]....
        /*0624*/ 	.word	0x00003040
        /*0628*/ 	.word	0x000000ff
        /*062c*/ 	.word	0x00000000
        /*0630*/ 	.short	0x010a
        /*0632*/ 	.byte	0x05
	.zero		1


	//   ....[84]....
        /*0634*/ 	.word	0x000030d0
        /*0638*/ 	.word	0x000000ff
        /*063c*/ 	.word	0x00000000
        /*0640*/ 	.short	0x010a
        /*0642*/ 	.byte	0x05
	.zero		1


	//   ....[85]....
        /*0644*/ 	.word	0x00003170
        /*0648*/ 	.word	0x00000000
        /*064c*/ 	.word	0x00000000
        /*0650*/ 	.short	0x010a
        /*0652*/ 	.byte	0xff
	.zero		1


	//   ....[86]....
        /*0654*/ 	.word	0x000032a0
        /*0658*/ 	.word	0x00000000
        /*065c*/ 	.word	0x000001a0
        /*0660*/ 	.short	0x010a
        /*0662*/ 	.byte	0xff
	.zero		1


	//   ....[87]....
        /*0664*/ 	.word	0x00003310
        /*0668*/ 	.word	0x00000004
        /*066c*/ 	.word	0x00000000
        /*0670*/ 	.short	0x0101
        /*0672*/ 	.byte	0xff
	.zero		1


	//   ....[88]....
        /*0674*/ 	.word	0x00003330
        /*0678*/ 	.word	0x000000ff
        /*067c*/ 	.word	0x00000150
        /*0680*/ 	.short	0x010a
        /*0682*/ 	.byte	0x05
	.zero		1


	//   ....[89]....
        /*0684*/ 	.word	0x00003450
        /*0688*/ 	.word	0x00000000
        /*068c*/ 	.word	0x00000140
        /*0690*/ 	.short	0x010a
        /*0692*/ 	.byte	0xff
	.zero		1


	//   ....[90]....
        /*0694*/ 	.word	0x00003550
        /*0698*/ 	.word	0x00000000
        /*069c*/ 	.word	0x00000000
        /*06a0*/ 	.short	0x0101
        /*06a2*/ 	.byte	0xff
	.zero		1


	//   ....[91]....
        /*06a4*/ 	.word	0x000035e0
        /*06a8*/ 	.word	0x000000ff
        /*06ac*/ 	.word	0x00000150
        /*06b0*/ 	.short	0x0106
        /*06b2*/ 	.byte	0x05
	.zero		1


	//   ....[92]....
        /*06b4*/ 	.word	0x00003600
        /*06b8*/ 	.word	0x000000ff
        /*06bc*/ 	.word	0x00000150
        /*06c0*/ 	.short	0x010a
        /*06c2*/ 	.byte	0x05
	.zero		1


	//   ....[93]....
        /*06c4*/ 	.word	0x00003690
        /*06c8*/ 	.word	0x000000ff
        /*06cc*/ 	.word	0x00000150
        /*06d0*/ 	.short	0x0106
        /*06d2*/ 	.byte	0x04
	.zero		1


	//   ....[94]....
        /*06d4*/ 	.word	0x000036d0
        /*06d8*/ 	.word	0x00000000
        /*06dc*/ 	.word	0x00000150
        /*06e0*/ 	.short	0x010a
        /*06e2*/ 	.byte	0xff
	.zero		1


	//   ....[95]....
        /*06e4*/ 	.word	0x00003910
        /*06e8*/ 	.word	0x000000ff
        /*06ec*/ 	.word	0x00000008
        /*06f0*/ 	.short	0x010a
        /*06f2*/ 	.byte	0x06
	.zero		1


	//   ....[96]....
        /*06f4*/ 	.word	0x00003930
        /*06f8*/ 	.word	0x000000ff
        /*06fc*/ 	.word	0x00000008
        /*0700*/ 	.short	0x010a
        /*0702*/ 	.byte	0x06
	.zero		1


	//   ....[97]....
        /*0704*/ 	.word	0x00003ac0
        /*0708*/ 	.word	0x000000ff
        /*070c*/ 	.word	0x00000008
        /*0710*/ 	.short	0x010a
        /*0712*/ 	.byte	0x06
	.zero		1


	//   ....[98]....
        /*0714*/ 	.word	0x00003ae0
        /*0718*/ 	.word	0x000000ff
        /*071c*/ 	.word	0x00000008
        /*0720*/ 	.short	0x010a
        /*0722*/ 	.byte	0x06
	.zero		1


	//   ....[99]....
        /*0724*/ 	.word	0x00003ba0
        /*0728*/ 	.word	0x000000ff
        /*072c*/ 	.word	0x00000000
        /*0730*/ 	.short	0x0101
        /*0732*/ 	.byte	0x07
	.zero		1


	//   ....[100]....
        /*0734*/ 	.word	0x00003ee0
        /*0738*/ 	.word	0x00000000
        /*073c*/ 	.word	0x00000140
        /*0740*/ 	.short	0x010a
        /*0742*/ 	.byte	0xff
	.zero		1


	//   ....[101]....
        /*0744*/ 	.word	0x00003fa0
        /*0748*/ 	.word	0x00000000
        /*074c*/ 	.word	0x00000000
        /*0750*/ 	.short	0x0101
        /*0752*/ 	.byte	0xff
	.zero		1


	//   ....[102]....
        /*0754*/ 	.word	0x00004060
        /*0758*/ 	.word	0x000000ff
        /*075c*/ 	.word	0x00000000
        /*0760*/ 	.short	0x010a
        /*0762*/ 	.byte	0x08
	.zero		1


	//   ....[103]....
        /*0764*/ 	.word	0x00004070
        /*0768*/ 	.word	0x000000ff
        /*076c*/ 	.word	0x00000180
        /*0770*/ 	.short	0x010a
        /*0772*/ 	.byte	0x09
	.zero		1


	//   ....[104]....
        /*0774*/ 	.word	0x00004120
        /*0778*/ 	.word	0x000000ff
        /*077c*/ 	.word	0x00000000
        /*0780*/ 	.short	0x010a
        /*0782*/ 	.byte	0x08
	.zero		1


	//   ....[105]....
        /*0784*/ 	.word	0x00004250
        /*0788*/ 	.word	0x000000ff
        /*078c*/ 	.word	0x00000000
        /*0790*/ 	.short	0x010a
        /*0792*/ 	.byte	0x1e
	.zero		1


	//   ....[106]....
        /*0794*/ 	.word	0x00004550
        /*0798*/ 	.word	0x000000ff
        /*079c*/ 	.word	0x00000000
        /*07a0*/ 	.short	0x010a
        /*07a2*/ 	.byte	0x08
	.zero		1


	//   ....[107]....
        /*07a4*/ 	.word	0x000045e0
        /*07a8*/ 	.word	0x000000ff
        /*07ac*/ 	.word	0x00000000
        /*07b0*/ 	.short	0x010a
        /*07b2*/ 	.byte	0x08
	.zero		1


	//   ....[108]....
        /*07b4*/ 	.word	0x00004670
        /*07b8*/ 	.word	0x000000ff
        /*07bc*/ 	.word	0x00000000
        /*07c0*/ 	.short	0x010a
        /*07c2*/ 	.byte	0x08
	.zero		1


	//   ....[109]....
        /*07c4*/ 	.word	0x00004710
        /*07c8*/ 	.word	0x00000000
        /*07cc*/ 	.word	0x00000000
        /*07d0*/ 	.short	0x010a
        /*07d2*/ 	.byte	0xff
	.zero		1


	//   ....[110]....
        /*07d4*/ 	.word	0x00004750
        /*07d8*/ 	.word	0x00000000
        /*07dc*/ 	.word	0x00000000
        /*07e0*/ 	.short	0x010a
        /*07e2*/ 	.byte	0xff
	.zero		1


	//   ....[111]....
        /*07e4*/ 	.word	0x000047c0
        /*07e8*/ 	.word	0x000000ff
        /*07ec*/ 	.word	0x00000000
        /*07f0*/ 	.short	0x0101
        /*07f2*/ 	.byte	0x05
	.zero		1


	//   ....[112]....
        /*07f4*/ 	.word	0x00004800
        /*07f8*/ 	.word	0x000000ff
        /*07fc*/ 	.word	0x000001c0
        /*0800*/ 	.short	0x010a
        /*0802*/ 	.byte	0x07
	.zero		1


	//   ....[113]....
        /*0804*/ 	.word	0x00004850
        /*0808*/ 	.word	0x000000ff
        /*080c*/ 	.word	0x00000000
        /*0810*/ 	.short	0x0101
        /*0812*/ 	.byte	0x05
	.zero		1


	//   ....[114]....
        /*0814*/ 	.word	0x00004c60
        /*0818*/ 	.word	0x00000000
        /*081c*/ 	.word	0x00000140
        /*0820*/ 	.short	0x010a
        /*0822*/ 	.byte	0xff
	.zero		1


	//   ....[115]....
        /*0824*/ 	.word	0x00004d50
        /*0828*/ 	.word	0x00000000
        /*082c*/ 	.word	0x00000000
        /*0830*/ 	.short	0x0101
        /*0832*/ 	.byte	0xff
	.zero		1


	//   ....[116]....
        /*0834*/ 	.word	0x00005070
        /*0838*/ 	.word	0x000000ff
        /*083c*/ 	.word	0x00000138
        /*0840*/ 	.short	0x010a
        /*0842*/ 	.byte	0x06
	.zero		1


	//   ....[117]....
        /*0844*/ 	.word	0x000051f0
        /*0848*/ 	.word	0x000000ff
        /*084c*/ 	.word	0x00000128
        /*0850*/ 	.short	0x010a
        /*0852*/ 	.byte	0x06
	.zero		1


	//   ....[118]....
        /*0854*/ 	.word	0x00005520
        /*0858*/ 	.word	0x000000ff
        /*085c*/ 	.word	0x00000120
        /*0860*/ 	.short	0x010b
        /*0862*/ 	.byte	0x06
	.zero		1


	//   ....[119]....
        /*0864*/ 	.word	0x00005540
        /*0868*/ 	.word	0x000000ff
        /*086c*/ 	.word	0x00000000
        /*0870*/ 	.short	0x0101
        /*0872*/ 	.byte	0x25
	.zero		1


	//   ....[120]....
        /*0874*/ 	.word	0x00005580
        /*0878*/ 	.word	0x00000000
        /*087c*/ 	.word	0x00000128
        /*0880*/ 	.short	0x010a
        /*0882*/ 	.byte	0xff
	.zero		1


	//   ....[121]....
        /*0884*/ 	.word	0x000058f0
        /*0888*/ 	.word	0x00000000
        /*088c*/ 	.word	0x00000140
        /*0890*/ 	.short	0x010a
        /*0892*/ 	.byte	0xff
	.zero		1


	//   ....[122]....
        /*0894*/ 	.word	0x00005a00
        /*0898*/ 	.word	0x00000000
        /*089c*/ 	.word	0x00000000
        /*08a0*/ 	.short	0x0101
        /*08a2*/ 	.byte	0xff
	.zero		1


	//   ....[123]....
        /*08a4*/ 	.word	0x00006370
        /*08a8*/ 	.word	0x000000ff
        /*08ac*/ 	.word	0x00000120
        /*08b0*/ 	.short	0x010a
        /*08b2*/ 	.byte	0x2b
	.zero		1


	//   ....[124]....
        /*08b4*/ 	.word	0x00006380
        /*08b8*/ 	.word	0x00000071
        /*08bc*/ 	.word	0x00000160
        /*08c0*/ 	.short	0x010a
        /*08c2*/ 	.byte	0xff
	.zero		1


	//   ....[125]....
        /*08c4*/ 	.word	0x000064d0
        /*08c8*/ 	.word	0x000000ff
        /*08cc*/ 	.word	0x00000120
        /*08d0*/ 	.short	0x010a
        /*08d2*/ 	.byte	0x2b
	.zero		1


	//   ....[126]....
        /*08d4*/ 	.word	0x000065b0
        /*08d8*/ 	.word	0x000000ff
        /*08dc*/ 	.word	0x00000000
        /*08e0*/ 	.short	0x0101
        /*08e2*/ 	.byte	0x04
	.zero		1


	//   ....[127]....
        /*08e4*/ 	.word	0x00006610
        /*08e8*/ 	.word	0x00000071
        /*08ec*/ 	.word	0x00000160
        /*08f0*/ 	.short	0x010a
        /*08f2*/ 	.byte	0xff
	.zero		1


	//   ....[128]....
        /*08f4*/ 	.word	0x000068b0
        /*08f8*/ 	.word	0x00000071
        /*08fc*/ 	.word	0x00000000
        /*0900*/ 	.short	0x0101
        /*0902*/ 	.byte	0xff
	.zero		1


	//   ....[129]....
        /*0904*/ 	.word	0x00007250
        /*0908*/ 	.word	0x00000003
        /*090c*/ 	.word	0x000001b0
        /*0910*/ 	.short	0x010a
        /*0912*/ 	.byte	0xff
	.zero		1


	//   ....[130]....
        /*0914*/ 	.word	0x000072b0
        /*0918*/ 	.word	0x00000002
        /*091c*/ 	.word	0x00000090
        /*0920*/ 	.short	0x010a
        /*0922*/ 	.byte	0xff
	.zero		1


	//   ....[131]....
        /*0924*/ 	.word	0x00007310
        /*0928*/ 	.word	0x00000002
        /*092c*/ 	.word	0x00000090
        /*0930*/ 	.short	0x010a
        /*0932*/ 	.byte	0xff
	.zero		1


	//   ....[132]....
        /*0934*/ 	.word	0x00007360
        /*0938*/ 	.word	0x00000002
        /*093c*/ 	.word	0x00000140
        /*0940*/ 	.short	0x010a
        /*0942*/ 	.byte	0xff
	.zero		1


	//   ....[133]....
        /*0944*/ 	.word	0x000073c0
        /*0948*/ 	.word	0x00000000
        /*094c*/ 	.word	0x00000000
        /*0950*/ 	.short	0x010a
        /*0952*/ 	.byte	0xff
	.zero		1


	//   ....[134]....
        /*0954*/ 	.word	0x00007420
        /*0958*/ 	.word	0x00000000
        /*095c*/ 	.word	0x00000000
        /*0960*/ 	.short	0x010a
        /*0962*/ 	.byte	0xff
	.zero		1


	//   ....[135]....
        /*0964*/ 	.word	0x00007480
        /*0968*/ 	.word	0x00000000
        /*096c*/ 	.word	0x00000000
        /*0970*/ 	.short	0x010a
        /*0972*/ 	.byte	0xff
	.zero		1


	//   ....[136]....
        /*0974*/ 	.word	0x000074e0
        /*0978*/ 	.word	0x00000000
        /*097c*/ 	.word	0x00000000
        /*0980*/ 	.short	0x010a
        /*0982*/ 	.byte	0xff
	.zero		1


	//   ....[137]....
        /*0984*/ 	.word	0x00007540
        /*0988*/ 	.word	0x00000000
        /*098c*/ 	.word	0x00000000
        /*0990*/ 	.short	0x010a
        /*0992*/ 	.byte	0xff
	.zero		1


	//   ....[138]....
        /*0994*/ 	.word	0x000075a0
        /*0998*/ 	.word	0x00000000
        /*099c*/ 	.word	0x00000000
        /*09a0*/ 	.short	0x010a
        /*09a2*/ 	.byte	0xff
	.zero		1


	//   ....[139]....
        /*09a4*/ 	.word	0x00007600
        /*09a8*/ 	.word	0x00000000
        /*09ac*/ 	.word	0x00000000
        /*09b0*/ 	.short	0x010a
        /*09b2*/ 	.byte	0xff
	.zero		1


	//   ....[140]....
        /*09b4*/ 	.word	0x00007660
        /*09b8*/ 	.word	0x00000000
        /*09bc*/ 	.word	0x00000000
        /*09c0*/ 	.short	0x010a
        /*09c2*/ 	.byte	0xff
	.zero		1


	//   ....[141]....
        /*09c4*/ 	.word	0x000076c0
        /*09c8*/ 	.word	0x00000000
        /*09cc*/ 	.word	0x00000000
        /*09d0*/ 	.short	0x010a
        /*09d2*/ 	.byte	0xff
	.zero		1


	//   ....[142]....
        /*09d4*/ 	.word	0x00007720
        /*09d8*/ 	.word	0x00000000
        /*09dc*/ 	.word	0x00000000
        /*09e0*/ 	.short	0x010a
        /*09e2*/ 	.byte	0xff
	.zero		1


	//   ....[143]....
        /*09e4*/ 	.word	0x00007780
        /*09e8*/ 	.word	0x00000000
        /*09ec*/ 	.word	0x00000000
        /*09f0*/ 	.short	0x010a
        /*09f2*/ 	.byte	0xff
	.zero		1


	//   ....[144]....
        /*09f4*/ 	.word	0x000077e0
        /*09f8*/ 	.word	0x00000000
        /*09fc*/ 	.word	0x00000000
        /*0a00*/ 	.short	0x010a
        /*0a02*/ 	.byte	0xff
	.zero		1


	//   ....[145]....
        /*0a04*/ 	.word	0x00007840
        /*0a08*/ 	.word	0x00000000
        /*0a0c*/ 	.word	0x00000000
        /*0a10*/ 	.short	0x010a
        /*0a12*/ 	.byte	0xff
	.zero		1


	//   ....[146]....
        /*0a14*/ 	.word	0x000078a0
        /*0a18*/ 	.word	0x00000000
        /*0a1c*/ 	.word	0x00000000
        /*0a20*/ 	.short	0x010a
        /*0a22*/ 	.byte	0xff
	.zero		1


	//   ....[147]....
        /*0a24*/ 	.word	0x00007900
        /*0a28*/ 	.word	0x00000000
        /*0a2c*/ 	.word	0x00000000
        /*0a30*/ 	.short	0x010a
        /*0a32*/ 	.byte	0xff
	.zero		1


	//   ....[148]....
        /*0a34*/ 	.word	0x00007960
        /*0a38*/ 	.word	0x00000000
        /*0a3c*/ 	.word	0x00000000
        /*0a40*/ 	.short	0x010a
        /*0a42*/ 	.byte	0xff
	.zero		1


	//   ....[149]....
        /*0a44*/ 	.word	0x000079c0
        /*0a48*/ 	.word	0x00000000
        /*0a4c*/ 	.word	0x00000000
        /*0a50*/ 	.short	0x010a
        /*0a52*/ 	.byte	0xff
	.zero		1


	//   ....[150]....
        /*0a54*/ 	.word	0x00007a10
        /*0a58*/ 	.word	0x00000000
        /*0a5c*/ 	.word	0x000001a0
        /*0a60*/ 	.short	0x010a
        /*0a62*/ 	.byte	0xff
	.zero		1


	//   ....[151]....
        /*0a64*/ 	.word	0x00007a70
        /*0a68*/ 	.word	0x00000000
        /*0a6c*/ 	.word	0x00000150
        /*0a70*/ 	.short	0x010a
        /*0a72*/ 	.byte	0xff
	.zero		1


	//   ....[152]....
        /*0a74*/ 	.word	0x00007ac0
        /*0a78*/ 	.word	0x00000000
        /*0a7c*/ 	.word	0x00000140
        /*0a80*/ 	.short	0x010a
        /*0a82*/ 	.byte	0xff
	.zero		1


	//   ....[153]....
        /*0a84*/ 	.word	0x00007b20
        /*0a88*/ 	.word	0x00000000
        /*0a8c*/ 	.word	0x00000150
        /*0a90*/ 	.short	0x010a
        /*0a92*/ 	.byte	0xff
	.zero		1


	//   ....[154]....
        /*0a94*/ 	.word	0x00007b80
        /*0a98*/ 	.word	0x00000004
        /*0a9c*/ 	.word	0x00000008
        /*0aa0*/ 	.short	0x010a
        /*0aa2*/ 	.byte	0xff
	.zero		1


	//   ....[155]....
        /*0aa4*/ 	.word	0x00007c60
        /*0aa8*/ 	.word	0x00000002
        /*0aac*/ 	.word	0x00000008
        /*0ab0*/ 	.short	0x010a
        /*0ab2*/ 	.byte	0xff
	.zero		1


	//   ....[156]....
        /*0ab4*/ 	.word	0x00007cb0
        /*0ab8*/ 	.word	0x00000000
        /*0abc*/ 	.word	0x00000140
        /*0ac0*/ 	.short	0x010a
        /*0ac2*/ 	.byte	0xff
	.zero		1


	//   ....[157]....
        /*0ac4*/ 	.word	0x00007d10
        /*0ac8*/ 	.word	0x00000000
        /*0acc*/ 	.word	0x00000180
        /*0ad0*/ 	.short	0x010a
        /*0ad2*/ 	.byte	0xff
	.zero		1


	//   ....[158]....
        /*0ad4*/ 	.word	0x00007d70
        /*0ad8*/ 	.word	0x00000000
        /*0adc*/ 	.word	0x00000000
        /*0ae0*/ 	.short	0x010a
        /*0ae2*/ 	.byte	0xff
	.zero		1


	//   ....[159]....
        /*0ae4*/ 	.word	0x00007dd0
        /*0ae8*/ 	.word	0x00000000
        /*0aec*/ 	.word	0x00000000
        /*0af0*/ 	.short	0x010a
        /*0af2*/ 	.byte	0xff
	.zero		1


	//   ....[160]....
        /*0af4*/ 	.word	0x00007e30
        /*0af8*/ 	.word	0x00000000
        /*0afc*/ 	.word	0x00000000
        /*0b00*/ 	.short	0x010a
        /*0b02*/ 	.byte	0xff
	.zero		1


	//   ....[161]....
        /*0b04*/ 	.word	0x00007e90
        /*0b08*/ 	.word	0x00000000
        /*0b0c*/ 	.word	0x00000000
        /*0b10*/ 	.short	0x010a
        /*0b12*/ 	.byte	0xff
	.zero		1


	//   ....[162]....
        /*0b14*/ 	.word	0x00007ef0
        /*0b18*/ 	.word	0x00000000
        /*0b1c*/ 	.word	0x000001c0
        /*0b20*/ 	.short	0x010a
        /*0b22*/ 	.byte	0xff
	.zero		1


	//   ....[163]....
        /*0b24*/ 	.word	0x00007f40
        /*0b28*/ 	.word	0x00000000
        /*0b2c*/ 	.word	0x00000140
        /*0b30*/ 	.short	0x010a
        /*0b32*/ 	.byte	0xff
	.zero		1


	//   ....[164]....
        /*0b34*/ 	.word	0x00007fa0
        /*0b38*/ 	.word	0x00000000
        /*0b3c*/ 	.word	0x00000138
        /*0b40*/ 	.short	0x010a
        /*0b42*/ 	.byte	0xff
	.zero		1


	//   ....[165]....
        /*0b44*/ 	.word	0x00008000
        /*0b48*/ 	.word	0x00000003
        /*0b4c*/ 	.word	0x00000128
        /*0b50*/ 	.short	0x010a
        /*0b52*/ 	.byte	0xff
	.zero		1


	//   ....[166]....
        /*0b54*/ 	.word	0x00008050
        /*0b58*/ 	.word	0x00000000
        /*0b5c*/ 	.word	0x00000140
        /*0b60*/ 	.short	0x010a
        /*0b62*/ 	.byte	0xff
	.zero		1


	//   ....[167]....
        /*0b64*/ 	.word	0x000080b0
        /*0b68*/ 	.word	0x00000000
        /*0b6c*/ 	.word	0x00000120
        /*0b70*/ 	.short	0x010a
        /*0b72*/ 	.byte	0xff
	.zero		1


	//   ....[168]....
        /*0b74*/ 	.word	0x00008100
        /*0b78*/ 	.word	0x00000071
        /*0b7c*/ 	.word	0x00000160
        /*0b80*/ 	.short	0x010a
        /*0b82*/ 	.byte	0xff
	.zero		1


	//----- nvinfo : EIATTR_NUM_MBARRIERS
	.align		4
.L_47:
        /*0b84*/ 	.byte	0x03, 0x38
        /*0b86*/ 	.short	0x0039


	//----- nvinfo : EIATTR_EXIT_INSTR_OFFSETS
	.align		4
        /*0b88*/ 	.byte	0x04, 0x1c
        /*0b8a*/ 	.short	(.L_49 - .L_48)


	//   ....[0]....
.L_48:
        /*0b8c*/ 	.word	0x000031a0


	//   ....[1]....
        /*0b90*/ 	.word	0x000036a0


	//   ....[2]....
        /*0b94*/ 	.word	0x00003700


	//   ....[3]....
        /*0b98*/ 	.word	0x00004a80


	//   ....[4]....
        /*0b9c*/ 	.word	0x000055b0


	//   ....[5]....
        /*0ba0*/ 	.word	0x000055f0


	//   ....[6]....
        /*0ba4*/ 	.word	0x00007240


	//----- nvinfo : EIATTR_MAX_THREADS
	.align		4
.L_49:
        /*0ba8*/ 	.byte	0x04, 0x05
        /*0baa*/ 	.short	(.L_51 - .L_50)
.L_50:
        /*0bac*/ 	.word	0x00000100
        /*0bb0*/ 	.word	0x00000001
        /*0bb4*/ 	.word	0x00000001


	//----- nvinfo : EIATTR_CRS_STACK_SIZE
	.align		4
.L_51:
        /*0bb8*/ 	.byte	0x04, 0x1e
        /*0bba*/ 	.short	(.L_53 - .L_52)
.L_52:
        /*0bbc*/ 	.word	0x00000000


	//----- nvinfo : EIATTR_CBANK_PARAM_SIZE
	.align		4
.L_53:
        /*0bc0*/ 	.byte	0x03, 0x19
        /*0bc2*/ 	.short	0x0800


	//----- nvinfo : EIATTR_PARAM_CBANK
	.align		4
        /*0bc4*/ 	.byte	0x04, 0x0a
        /*0bc6*/ 	.short	(.L_55 - .L_54)
	.align		4
.L_54:
        /*0bc8*/ 	.word	index@(.nv.constant0._ZN7cutlass13device_kernelINS_4gemm6kernel13GemmUniversalIN4cute5tupleIJiiiiEEENS1_10collective13CollectiveMmaINS1_35MainloopSm100TmaUmmaWarpSpecializedILi18ELi2ELi4ENS5_IJNS4_1CILi2EEENSA_ILi1EEESC_EEEEENS5_IJNSA_ILi128EEENSA_ILi64EEESF_EEENS_12float_e5m2_tENS5_IJlSC_lEEESI_SJ_NS4_8TiledMMAINS4_8MMA_AtomIJNS4_10MMA_TraitsINS4_25SM100_MMA_F8F6F4_2x1SM_SSEJSI_SI_fSF_SG_NS4_17integral_constantINS4_4UMMA5MajorELSQ_0EEESR_NSO_INSP_7ScaleInELSS_0EEEST_EEEEEENS4_6LayoutINS5_IJSC_SC_SC_EEENS5_IJNSA_ILi0EEESY_SY_EEEEENS5_IJNS4_10UnderscoreES11_S11_EEEEENS4_18SM100_TMA_2SM_LOADENS4_14ComposedLayoutINS4_7SwizzleILi3ELi4ELi3EEENS4_18smem_ptr_flag_bitsILi8EEENSW_INS5_IJNSA_ILi8EEESF_EEENS5_IJSF_SC_EEEEEEEvNS4_8identityES14_S1E_vS1F_EENS_8epilogue10collective18CollectiveEpilogueINS1H_23Sm100TmaWarpSpecializedILi1ELi1ELi32ELb0ELb0EEEJNS5_IJSG_SG_SF_EEENS5_IJNSW_ISG_SC_EES1N_EEESI_SJ_SI_SJ_NS1H_6fusion15FusionCallbacksIS1L_NS1P_17LinearCombinationISI_fSI_fLNS_15FloatRoundStyleE2EEES1M_S1O_JEEENS4_5SM1004TMEM4LOAD26SM100_TMEM_LOAD_32dp32b32xENS4_13SM90_TMA_LOADENS15_INS16_ILi2ELi4ELi3EEES19_NSW_INS5_IJS1A_SG_EEENS5_IJSG_SC_EEEEEEENS4_39AutoVectorizingCopyWithAssumedAlignmentILi128EEENS4_14SM90_TMA_STOREES24_S26_S26_EEEvvEEEEvNT_6ParamsE)
        /*0bcc*/ 	.short	0x0380
        /*0bce*/ 	.short	0x0800


	//----- nvinfo : EIATTR_SW_WAR
	.align		4
.L_55:
        /*0bd0*/ 	.byte	0x04, 0x36
        /*0bd2*/ 	.short	(.L_57 - .L_56)
.L_56:
        /*0bd4*/ 	.word	0x00000008
.L_57:


//--------------------- .nv.callgraph             --------------------------
	.section	.nv.callgraph,"",@"SHT_CUDA_CALLGRAPH"
	.align	4
	.sectionentsize	8
	.align		4
        /*0000*/ 	.word	0x00000000
	.align		4
        /*0004*/ 	.word	0xffffffff
	.align		4
        /*0008*/ 	.word	index@(_ZN7cutlass13device_kernelINS_4gemm6kernel13GemmUniversalIN4cute5tupleIJiiiiEEENS1_10collective13CollectiveMmaINS1_35MainloopSm100TmaUmmaWarpSpecializedILi18ELi2ELi4ENS5_IJNS4_1CILi2EEENSA_ILi1EEESC_EEEEENS5_IJNSA_ILi128EEENSA_ILi64EEESF_EEENS_12float_e5m2_tENS5_IJlSC_lEEESI_SJ_NS4_8TiledMMAINS4_8MMA_AtomIJNS4_10MMA_TraitsINS4_25SM100_MMA_F8F6F4_2x1SM_SSEJSI_SI_fSF_SG_NS4_17integral_constantINS4_4UMMA5MajorELSQ_0EEESR_NSO_INSP_7ScaleInELSS_0EEEST_EEEEEENS4_6LayoutINS5_IJSC_SC_SC_EEENS5_IJNSA_ILi0EEESY_SY_EEEEENS5_IJNS4_10UnderscoreES11_S11_EEEEENS4_18SM100_TMA_2SM_LOADENS4_14ComposedLayoutINS4_7SwizzleILi3ELi4ELi3EEENS4_18smem_ptr_flag_bitsILi8EEENSW_INS5_IJNSA_ILi8EEESF_EEENS5_IJSF_SC_EEEEEEEvNS4_8identityES14_S1E_vS1F_EENS_8epilogue10collective18CollectiveEpilogueINS1H_23Sm100TmaWarpSpecializedILi1ELi1ELi32ELb0ELb0EEEJNS5_IJSG_SG_SF_EEENS5_IJNSW_ISG_SC_EES1N_EEESI_SJ_SI_SJ_NS1H_6fusion15FusionCallbacksIS1L_NS1P_17LinearCombinationISI_fSI_fLNS_15FloatRoundStyleE2EEES1M_S1O_JEEENS4_5SM1004TMEM4LOAD26SM100_TMEM_LOAD_32dp32b32xENS4_13SM90_TMA_LOADENS15_INS16_ILi2ELi4ELi3EEES19_NSW_INS5_IJS1A_SG_EEENS5_IJSG_SC_EEEEEEENS4_39AutoVectorizingCopyWithAssumedAlignmentILi128EEENS4_14SM90_TMA_STOREES24_S26_S26_EEEvvEEEEvNT_6ParamsE)
	.align		4
        /*000c*/ 	.word	index@(__assertfail)
	.align		4
        /*0010*/ 	.word	0x00000000
	.align		4
        /*0014*/ 	.word	0xfffffffe
	.align		4
        /*0018*/ 	.word	0x00000000
	.align		4
        /*001c*/ 	.word	0xfffffffd
	.align		4
        /*0020*/ 	.word	0x00000000
	.align		4
        /*0024*/ 	.word	0xfffffffc


//--------------------- .nv.constant4             --------------------------
	.section	.nv.constant4,"a",@progbits
	.align	8
	.align		8
.nv.constant4:
        /*0000*/ 	.dword	__assertfail
	.align		8
        /*0008*/ 	.dword	__unnamed_1
	.align		8
        /*0010*/ 	.dword	__unnamed_2
	.align		8
        /*0018*/ 	.dword	_ZN40_INTERNAL_7f138b7c_4_k_cu_5dba9564_331364cuda3std3__45__cpo5beginE
	.align		8
        /*0020*/ 	.dword	_ZN40_INTERNAL_7f138b7c_4_k_cu_5dba9564_331364cuda3std3__45__cpo3endE
	.align		8
        /*0028*/ 	.dword	_ZN40_INTERNAL_7f138b7c_4_k_cu_5dba9564_331364cuda3std3__45__cpo6cbeginE
	.align		8
        /*0030*/ 	.dword	_ZN40_INTERNAL_7f138b7c_4_k_cu_5dba9564_331364cuda3std3__45__cpo4cendE
	.align		8
        /*0038*/ 	.dword	_ZN40_INTERNAL_7f138b7c_4_k_cu_5dba9564_331364cuda3std3__442_GLOBAL__N__7f138b7c_4_k_cu_5dba9564_331366ignoreE
	.align		8
        /*0040*/ 	.dword	_ZN40_INTERNAL_7f138b7c_4_k_cu_5dba9564_331364cuda3std3__419piecewise_constructE
	.align		8
        /*0048*/ 	.dword	_ZN40_INTERNAL_7f138b7c_4_k_cu_5dba9564_331364cuda3std3__48in_placeE
	.align		8
        /*0050*/ 	.dword	_ZN40_INTERNAL_7f138b7c_4_k_cu_5dba9564_331364cuda3std6ranges3__45__cpo4swapE
	.align		8
        /*0058*/ 	.dword	_ZN40_INTERNAL_7f138b7c_4_k_cu_5dba9564_331364cuda3std6ranges3__45__cpo9iter_moveE
	.align		8
        /*0060*/ 	.dword	_ZN40_INTERNAL_7f138b7c_4_k_cu_5dba9564_331364cute7productE
	.align		8
        /*0068*/ 	.dword	_ZN40_INTERNAL_7f138b7c_4_k_cu_5dba9564_331364cute1_E
	.align		8
        /*0070*/ 	.dword	$str$25
	.align		8
        /*0078*/ 	.dword	$str$26
	.align		8
        /*0080*/ 	.dword	$str$27
	.align		8
        /*0088*/ 	.dword	$str$28


//--------------------- .text._ZN7cutlass13device_kernelINS_4gemm6kernel13GemmUniversalIN4cute5tupleIJiiiiEEENS1_10collective13CollectiveMmaINS1_35MainloopSm100TmaUmmaWarpSpecializedILi18ELi2ELi4ENS5_IJNS4_1CILi2EEENSA_ILi1EEESC_EEEEENS5_IJNSA_ILi128EEENSA_ILi64EEESF_EEENS_12float_e5m2_tENS5_IJlSC_lEEESI_SJ_NS4_8TiledMMAINS4_8MMA_AtomIJNS4_10MMA_TraitsINS4_25SM100_MMA_F8F6F4_2x1SM_SSEJSI_SI_fSF_SG_NS4_17integral_constantINS4_4UMMA5MajorELSQ_0EEESR_NSO_INSP_7ScaleInELSS_0EEEST_EEEEEENS4_6LayoutINS5_IJSC_SC_SC_EEENS5_IJNSA_ILi0EEESY_SY_EEEEENS5_IJNS4_10UnderscoreES11_S11_EEEEENS4_18SM100_TMA_2SM_LOADENS4_14ComposedLayoutINS4_7SwizzleILi3ELi4ELi3EEENS4_18smem_ptr_flag_bitsILi8EEENSW_INS5_IJNSA_ILi8EEESF_EEENS5_IJSF_SC_EEEEEEEvNS4_8identityES14_S1E_vS1F_EENS_8epilogue10collective18CollectiveEpilogueINS1H_23Sm100TmaWarpSpecializedILi1ELi1ELi32ELb0ELb0EEEJNS5_IJSG_SG_SF_EEENS5_IJNSW_ISG_SC_EES1N_EEESI_SJ_SI_SJ_NS1H_6fusion15FusionCallbacksIS1L_NS1P_17LinearCombinationISI_fSI_fLNS_15FloatRoundStyleE2EEES1M_S1O_JEEENS4_5SM1004TMEM4LOAD26SM100_TMEM_LOAD_32dp32b32xENS4_13SM90_TMA_LOADENS15_INS16_ILi2ELi4ELi3EEES19_NSW_INS5_IJS1A_SG_EEENS5_IJSG_SC_EEEEEEENS4_39AutoVectorizingCopyWithAssumedAlignmentILi128EEENS4_14SM90_TMA_STOREES24_S26_S26_EEEvvEEEEvNT_6ParamsE --------------------------
	.section	.text._ZN7cutlass13device_kernelINS_4gemm6kernel13GemmUniversalIN4cute5tupleIJiiiiEEENS1_10collective13CollectiveMmaINS1_35MainloopSm100TmaUmmaWarpSpecializedILi18ELi2ELi4ENS5_IJNS4_1CILi2EEENSA_ILi1EEESC_EEEEENS5_IJNSA_ILi128EEENSA_ILi64EEESF_EEENS_12float_e5m2_tENS5_IJlSC_lEEESI_SJ_NS4_8TiledMMAINS4_8MMA_AtomIJNS4_10MMA_TraitsINS4_25SM100_MMA_F8F6F4_2x1SM_SSEJSI_SI_fSF_SG_NS4_17integral_constantINS4_4UMMA5MajorELSQ_0EEESR_NSO_INSP_7ScaleInELSS_0EEEST_EEEEEENS4_6LayoutINS5_IJSC_SC_SC_EEENS5_IJNSA_ILi0EEESY_SY_EEEEENS5_IJNS4_10UnderscoreES11_S11_EEEEENS4_18SM100_TMA_2SM_LOADENS4_14ComposedLayoutINS4_7SwizzleILi3ELi4ELi3EEENS4_18smem_ptr_flag_bitsILi8EEENSW_INS5_IJNSA_ILi8EEESF_EEENS5_IJSF_SC_EEEEEEEvNS4_8identityES14_S1E_vS1F_EENS_8epilogue10collective18CollectiveEpilogueINS1H_23Sm100TmaWarpSpecializedILi1ELi1ELi32ELb0ELb0EEEJNS5_IJSG_SG_SF_EEENS5_IJNSW_ISG_SC_EES1N_EEESI_SJ_SI_SJ_NS1H_6fusion15FusionCallbacksIS1L_NS1P_17LinearCombinationISI_fSI_fLNS_15FloatRoundStyleE2EEES1M_S1O_JEEENS4_5SM1004TMEM4LOAD26SM100_TMEM_LOAD_32dp32b32xENS4_13SM90_TMA_LOADENS15_INS16_ILi2ELi4ELi3EEES19_NSW_INS5_IJS1A_SG_EEENS5_IJSG_SC_EEEEEEENS4_39AutoVectorizingCopyWithAssumedAlignmentILi128EEENS4_14SM90_TMA_STOREES24_S26_S26_EEEvvEEEEvNT_6ParamsE,"ax",@progbits
	.align	128
.text._ZN7cutlass13device_kernelINS_4gemm6kernel13GemmUniversalIN4cute5tupleIJiiiiEEENS1_10collective13CollectiveMmaINS1_35MainloopSm100TmaUmmaWarpSpecializedILi18ELi2ELi4ENS5_IJNS4_1CILi2EEENSA_ILi1EEESC_EEEEENS5_IJNSA_ILi128EEENSA_ILi64EEESF_EEENS_12float_e5m2_tENS5_IJlSC_lEEESI_SJ_NS4_8TiledMMAINS4_8MMA_AtomIJNS4_10MMA_TraitsINS4_25SM100_MMA_F8F6F4_2x1SM_SSEJSI_SI_fSF_SG_NS4_17integral_constantINS4_4UMMA5MajorELSQ_0EEESR_NSO_INSP_7ScaleInELSS_0EEEST_EEEEEENS4_6LayoutINS5_IJSC_SC_SC_EEENS5_IJNSA_ILi0EEESY_SY_EEEEENS5_IJNS4_10UnderscoreES11_S11_EEEEENS4_18SM100_TMA_2SM_LOADENS4_14ComposedLayoutINS4_7SwizzleILi3ELi4ELi3EEENS4_18smem_ptr_flag_bitsILi8EEENSW_INS5_IJNSA_ILi8EEESF_EEENS5_IJSF_SC_EEEEEEEvNS4_8identityES14_S1E_vS1F_EENS_8epilogue10collective18CollectiveEpilogueINS1H_23Sm100TmaWarpSpecializedILi1ELi1ELi32ELb0ELb0EEEJNS5_IJSG_SG_SF_EEENS5_IJNSW_ISG_SC_EES1N_EEESI_SJ_SI_SJ_NS1H_6fusion15FusionCallbacksIS1L_NS1P_17LinearCombinationISI_fSI_fLNS_15FloatRoundStyleE2EEES1M_S1O_JEEENS4_5SM1004TMEM4LOAD26SM100_TMEM_LOAD_32dp32b32xENS4_13SM90_TMA_LOADENS15_INS16_ILi2ELi4ELi3EEES19_NSW_INS5_IJS1A_SG_EEENS5_IJSG_SC_EEEEEEENS4_39AutoVectorizingCopyWithAssumedAlignmentILi128EEENS4_14SM90_TMA_STOREES24_S26_S26_EEEvvEEEEvNT_6ParamsE:
        .type           _ZN7cutlass13device_kernelINS_4gemm6kernel13GemmUniversalIN4cute5tupleIJiiiiEEENS1_10collective13CollectiveMmaINS1_35MainloopSm100TmaUmmaWarpSpecializedILi18ELi2ELi4ENS5_IJNS4_1CILi2EEENSA_ILi1EEESC_EEEEENS5_IJNSA_ILi128EEENSA_ILi64EEESF_EEENS_12float_e5m2_tENS5_IJlSC_lEEESI_SJ_NS4_8TiledMMAINS4_8MMA_AtomIJNS4_10MMA_TraitsINS4_25SM100_MMA_F8F6F4_2x1SM_SSEJSI_SI_fSF_SG_NS4_17integral_constantINS4_4UMMA5MajorELSQ_0EEESR_NSO_INSP_7ScaleInELSS_0EEEST_EEEEEENS4_6LayoutINS5_IJSC_SC_SC_EEENS5_IJNSA_ILi0EEESY_SY_EEEEENS5_IJNS4_10UnderscoreES11_S11_EEEEENS4_18SM100_TMA_2SM_LOADENS4_14ComposedLayoutINS4_7SwizzleILi3ELi4ELi3EEENS4_18smem_ptr_flag_bitsILi8EEENSW_INS5_IJNSA_ILi8EEESF_EEENS5_IJSF_SC_EEEEEEEvNS4_8identityES14_S1E_vS1F_EENS_8epilogue10collective18CollectiveEpilogueINS1H_23Sm100TmaWarpSpecializedILi1ELi1ELi32ELb0ELb0EEEJNS5_IJSG_SG_SF_EEENS5_IJNSW_ISG_SC_EES1N_EEESI_SJ_SI_SJ_NS1H_6fusion15FusionCallbacksIS1L_NS1P_17LinearCombinationISI_fSI_fLNS_15FloatRoundStyleE2EEES1M_S1O_JEEENS4_5SM1004TMEM4LOAD26SM100_TMEM_LOAD_32dp32b32xENS4_13SM90_TMA_LOADENS15_INS16_ILi2ELi4ELi3EEES19_NSW_INS5_IJS1A_SG_EEENS5_IJSG_SC_EEEEEEENS4_39AutoVectorizingCopyWithAssumedAlignmentILi128EEENS4_14SM90_TMA_STOREES24_S26_S26_EEEvvEEEEvNT_6ParamsE,@function
        .size           _ZN7cutlass13device_kernelINS_4gemm6kernel13GemmUniversalIN4cute5tupleIJiiiiEEENS1_10collective13CollectiveMmaINS1_35MainloopSm100TmaUmmaWarpSpecializedILi18ELi2ELi4ENS5_IJNS4_1CILi2EEENSA_ILi1EEESC_EEEEENS5_IJNSA_ILi128EEENSA_ILi64EEESF_EEENS_12float_e5m2_tENS5_IJlSC_lEEESI_SJ_NS4_8TiledMMAINS4_8MMA_AtomIJNS4_10MMA_TraitsINS4_25SM100_MMA_F8F6F4_2x1SM_SSEJSI_SI_fSF_SG_NS4_17integral_constantINS4_4UMMA5MajorELSQ_0EEESR_NSO_INSP_7ScaleInELSS_0EEEST_EEEEEENS4_6LayoutINS5_IJSC_SC_SC_EEENS5_IJNSA_ILi0EEESY_SY_EEEEENS5_IJNS4_10UnderscoreES11_S11_EEEEENS4_18SM100_TMA_2SM_LOADENS4_14ComposedLayoutINS4_7SwizzleILi3ELi4ELi3EEENS4_18smem_ptr_flag_bitsILi8EEENSW_INS5_IJNSA_ILi8EEESF_EEENS5_IJSF_SC_EEEEEEEvNS4_8identityES14_S1E_vS1F_EENS_8epilogue10collective18CollectiveEpilogueINS1H_23Sm100TmaWarpSpecializedILi1ELi1ELi32ELb0ELb0EEEJNS5_IJSG_SG_SF_EEENS5_IJNSW_ISG_SC_EES1N_EEESI_SJ_SI_SJ_NS1H_6fusion15FusionCallbacksIS1L_NS1P_17LinearCombinationISI_fSI_fLNS_15FloatRoundStyleE2EEES1M_S1O_JEEENS4_5SM1004TMEM4LOAD26SM100_TMEM_LOAD_32dp32b32xENS4_13SM90_TMA_LOADENS15_INS16_ILi2ELi4ELi3EEES19_NSW_INS5_IJS1A_SG_EEENS5_IJSG_SC_EEEEEEENS4_39AutoVectorizingCopyWithAssumedAlignmentILi128EEENS4_14SM90_TMA_STOREES24_S26_S26_EEEvvEEEEvNT_6ParamsE,(.L_x_192 - _ZN7cutlass13device_kernelINS_4gemm6kernel13GemmUniversalIN4cute5tupleIJiiiiEEENS1_10collective13CollectiveMmaINS1_35MainloopSm100TmaUmmaWarpSpecializedILi18ELi2ELi4ENS5_IJNS4_1CILi2EEENSA_ILi1EEESC_EEEEENS5_IJNSA_ILi128EEENSA_ILi64EEESF_EEENS_12float_e5m2_tENS5_IJlSC_lEEESI_SJ_NS4_8TiledMMAINS4_8MMA_AtomIJNS4_10MMA_TraitsINS4_25SM100_MMA_F8F6F4_2x1SM_SSEJSI_SI_fSF_SG_NS4_17integral_constantINS4_4UMMA5MajorELSQ_0EEESR_NSO_INSP_7ScaleInELSS_0EEEST_EEEEEENS4_6LayoutINS5_IJSC_SC_SC_EEENS5_IJNSA_ILi0EEESY_SY_EEEEENS5_IJNS4_10UnderscoreES11_S11_EEEEENS4_18SM100_TMA_2SM_LOADENS4_14ComposedLayoutINS4_7SwizzleILi3ELi4ELi3EEENS4_18smem_ptr_flag_bitsILi8EEENSW_INS5_IJNSA_ILi8EEESF_EEENS5_IJSF_SC_EEEEEEEvNS4_8identityES14_S1E_vS1F_EENS_8epilogue10collective18CollectiveEpilogueINS1H_23Sm100TmaWarpSpecializedILi1ELi1ELi32ELb0ELb0EEEJNS5_IJSG_SG_SF_EEENS5_IJNSW_ISG_SC_EES1N_EEESI_SJ_SI_SJ_NS1H_6fusion15FusionCallbacksIS1L_NS1P_17LinearCombinationISI_fSI_fLNS_15FloatRoundStyleE2EEES1M_S1O_JEEENS4_5SM1004TMEM4LOAD26SM100_TMEM_LOAD_32dp32b32xENS4_13SM90_TMA_LOADENS15_INS16_ILi2ELi4ELi3EEES19_NSW_INS5_IJS1A_SG_EEENS5_IJSG_SC_EEEEEEENS4_39AutoVectorizingCopyWithAssumedAlignmentILi128EEENS4_14SM90_TMA_STOREES24_S26_S26_EEEvvEEEEvNT_6ParamsE)
        .other          _ZN7cutlass13device_kernelINS_4gemm6kernel13GemmUniversalIN4cute5tupleIJiiiiEEENS1_10collective13CollectiveMmaINS1_35MainloopSm100TmaUmmaWarpSpecializedILi18ELi2ELi4ENS5_IJNS4_1CILi2EEENSA_ILi1EEESC_EEEEENS5_IJNSA_ILi128EEENSA_ILi64EEESF_EEENS_12float_e5m2_tENS5_IJlSC_lEEESI_SJ_NS4_8TiledMMAINS4_8MMA_AtomIJNS4_10MMA_TraitsINS4_25SM100_MMA_F8F6F4_2x1SM_SSEJSI_SI_fSF_SG_NS4_17integral_constantINS4_4UMMA5MajorELSQ_0EEESR_NSO_INSP_7ScaleInELSS_0EEEST_EEEEEENS4_6LayoutINS5_IJSC_SC_SC_EEENS5_IJNSA_ILi0EEESY_SY_EEEEENS5_IJNS4_10UnderscoreES11_S11_EEEEENS4_18SM100_TMA_2SM_LOADENS4_14ComposedLayoutINS4_7SwizzleILi3ELi4ELi3EEENS4_18smem_ptr_flag_bitsILi8EEENSW_INS5_IJNSA_ILi8EEESF_EEENS5_IJSF_SC_EEEEEEEvNS4_8identityES14_S1E_vS1F_EENS_8epilogue10collective18CollectiveEpilogueINS1H_23Sm100TmaWarpSpecializedILi1ELi1ELi32ELb0ELb0EEEJNS5_IJSG_SG_SF_EEENS5_IJNSW_ISG_SC_EES1N_EEESI_SJ_SI_SJ_NS1H_6fusion15FusionCallbacksIS1L_NS1P_17LinearCombinationISI_fSI_fLNS_15FloatRoundStyleE2EEES1M_S1O_JEEENS4_5SM1004TMEM4LOAD26SM100_TMEM_LOAD_32dp32b32xENS4_13SM90_TMA_LOADENS15_INS16_ILi2ELi4ELi3EEES19_NSW_INS5_IJS1A_SG_EEENS5_IJSG_SC_EEEEEEENS4_39AutoVectorizingCopyWithAssumedAlignmentILi128EEENS4_14SM90_TMA_STOREES24_S26_S26_EEEvvEEEEvNT_6ParamsE,@"STO_CUDA_ENTRY STV_DEFAULT"
_ZN7cutlass13device_kernelINS_4gemm6kernel13GemmUniversalIN4cute5tupleIJiiiiEEENS1_10collective13CollectiveMmaINS1_35MainloopSm100TmaUmmaWarpSpecializedILi18ELi2ELi4ENS5_IJNS4_1CILi2EEENSA_ILi1EEESC_EEEEENS5_IJNSA_ILi128EEENSA_ILi64EEESF_EEENS_12float_e5m2_tENS5_IJlSC_lEEESI_SJ_NS4_8TiledMMAINS4_8MMA_AtomIJNS4_10MMA_TraitsINS4_25SM100_MMA_F8F6F4_2x1SM_SSEJSI_SI_fSF_SG_NS4_17integral_constantINS4_4UMMA5MajorELSQ_0EEESR_NSO_INSP_7ScaleInELSS_0EEEST_EEEEEENS4_6LayoutINS5_IJSC_SC_SC_EEENS5_IJNSA_ILi0EEESY_SY_EEEEENS5_IJNS4_10UnderscoreES11_S11_EEEEENS4_18SM100_TMA_2SM_LOADENS4_14ComposedLayoutINS4_7SwizzleILi3ELi4ELi3EEENS4_18smem_ptr_flag_bitsILi8EEENSW_INS5_IJNSA_ILi8EEESF_EEENS5_IJSF_SC_EEEEEEEvNS4_8identityES14_S1E_vS1F_EENS_8epilogue10collective18CollectiveEpilogueINS1H_23Sm100TmaWarpSpecializedILi1ELi1ELi32ELb0ELb0EEEJNS5_IJSG_SG_SF_EEENS5_IJNSW_ISG_SC_EES1N_EEESI_SJ_SI_SJ_NS1H_6fusion15FusionCallbacksIS1L_NS1P_17LinearCombinationISI_fSI_fLNS_15FloatRoundStyleE2EEES1M_S1O_JEEENS4_5SM1004TMEM4LOAD26SM100_TMEM_LOAD_32dp32b32xENS4_13SM90_TMA_LOADENS15_INS16_ILi2ELi4ELi3EEES19_NSW_INS5_IJS1A_SG_EEENS5_IJSG_SC_EEEEEEENS4_39AutoVectorizingCopyWithAssumedAlignmentILi128EEENS4_14SM90_TMA_STOREES24_S26_S26_EEEvvEEEEvNT_6ParamsE:
[----:B------:R-:W1:Y:S01]  /*0000*/  LDC R1, c[0x0][0x37c] ;  /* 0x0000df00ff017b82 */ /* 0x000e620000000800 */
[----:B------:R-:W2:Y:S01]  /*0010*/  S2R R103, SR_TID.X ;  /* 0x0000000000677919 */ /* 0x000ea20000002100 */
[----:B------:R-:W3:Y:S06]  /*0020*/  LDCU.64 UR6, c[0x0][0x890] ;  /* 0x00011200ff0677ac */ /* 0x000eec0008000a00 */
[----:B------:R-:W4:Y:S01]  /*0030*/  S2UR UR37, SR_CgaCtaId ;  /* 0x00000000002579c3 */ /* 0x000f220000008800 */
[----:B------:R-:W-:Y:S02]  /*0040*/  PRMT R95, RZ, 0x7610, R95 ;  /* 0x00007610ff5f7816 */ /* 0x000fe4000000005f */
[----:B------:R-:W-:Y:S01]  /*0050*/  ELECT P1, URZ, PT ;  /* 0x0000000000ff782f */ /* 0x000fe20003820000 */
[----:B------:R-:W1:Y:S01]  /*0060*/  LDCU.64 UR40, c[0x0][0x358] ;  /* 0x00006b00ff2877ac */ /* 0x000e620008000a00 */
[----:B---3--:R-:W-:-:S04]  /*0070*/  UISETP.NE.U32.AND UP0, UPT, UR6, URZ, UPT ;  /* 0x000000ff0600728c */ /* 0x008fc8000bf05070 */
[----:B------:R-:W-:Y:S02]  /*0080*/  UISETP.NE.AND.EX UP0, UPT, UR7, URZ, UPT, UP0 ;  /* 0x000000ff0700728c */ /* 0x000fe4000bf05300 */
[----:B----4-:R-:W-:Y:S02]  /*0090*/  ULOP3.LUT UR5, UR37, 0x1, URZ, 0xc0, !UPT ;  /* 0x0000000125057892 */ /* 0x010fe4000f8ec0ff */
[----:B------:R-:W-:Y:S01]  /*00a0*/  ULOP3.LUT UR4, UR37, 0x1, URZ, 0x3c, !UPT ;  /* 0x0000000125047892 */ /* 0x000fe2000f8e3cff */
[----:B--2---:R-:W-:-:S05]  /*00b0*/  SHF.R.U32.HI R106, RZ, 0x5, R103 ;  /* 0x00000005ff6a7819 */ /* 0x004fca0000011667 */
[----:B------:R-:W2:Y:S02]  /*00c0*/  SHFL.IDX PT, R0, R106, RZ, 0x1f ;  /* 0x00001fff6a007589 */ /* 0x000ea400000e0000 */
[----:B--2---:R-:W-:Y:S01]  /*00d0*/  R2UR UR10, R0 ;  /* 0x00000000000a72ca */ /* 0x004fe200000e0000 */
[----:B-1----:R-:W-:-:S14]  /*00e0*/  BRA.U UP0, `(.L_x_0) ;  /* 0x00000001002c7547 */ /* 0x002fdc000b800000 */
[----:B------:R-:W1:Y:S02]  /*00f0*/  LDCU.64 UR8, c[0x0][0x888] ;  /* 0x00011100ff0877ac */ /* 0x000e640008000a00 */
[----:B-1----:R-:W-:-:S04]  /*0100*/  UISETP.NE.U32.AND UP0, UPT, UR8, URZ, UPT ;  /* 0x000000ff0800728c */ /* 0x002fc8000bf05070 */
[----:B------:R-:W-:-:S09]  /*0110*/  UISETP.NE.AND.EX UP0, UPT, UR9, URZ, UPT, UP0 ;  /* 0x000000ff0900728c */ /* 0x000fd2000bf05300 */
[----:B------:R-:W-:Y:S05]  /*0120*/  BRA.U !UP0, `(.L_x_1) ;  /* 0x0000000108107547 */ /* 0x000fea000b800000 */
[----:B------:R-:W1:Y:S02]  /*0130*/  LDC.64 R2, c[0x0][0x888] ;  /* 0x00022200ff027b82 */ /* 0x000e640000000a00 */
[----:B-1----:R1:W5:Y:S01]  /*0140*/  LDG.E R49, desc[UR40][R2.64] ;  /* 0x0000002802317981 */ /* 0x002362000c1e1900 */
[----:B------:R-:W-:Y:S01]  /*0150*/  HFMA2 R95, -RZ, RZ, 0, 5.9604644775390625e-08 ;  /* 0x00000001ff5f7431 */ /* 0x000fe200000001ff */
[----:B------:R-:W-:Y:S05]  /*0160*/  BRA `(.L_x_0) ;  /* 0x00000000000c7947 */ /* 0x000fea0003800000 */
.L_x_1:
[----:B------:R-:W1:Y:S01]  /*0170*/  LDCU UR8, c[0x0][0x880] ;  /* 0x00011000ff0877ac */ /* 0x000e620008000800 */
[----:B------:R-:W-:Y:S01]  /*0180*/  HFMA2 R95, -RZ, RZ, 0, 5.9604644775390625e-08 ;  /* 0x00000001ff5f7431 */ /* 0x000fe200000001ff */
[----:B-1----:R-:W-:-:S07]  /*0190*/  MOV R49, UR8 ;  /* 0x0000000800317c02 */ /* 0x002fce0008000f00 */
.L_x_0:
[----:B------:R-:W2:Y:S02]  /*01a0*/  LDCU.64 UR8, c[0x0][0x8b0] ;  /* 0x00011600ff0877ac */ /* 0x000ea40008000a00 */
[----:B--2---:R-:W-:-:S04]  /*01b0*/  UISETP.NE.U32.AND UP0, UPT, UR8, URZ, UPT ;  /* 0x000000ff0800728c */ /* 0x004fc8000bf05070 */
[----:B------:R-:W-:-:S09]  /*01c0*/  UISETP.NE.AND.EX UP0, UPT, UR9, URZ, UPT, UP0 ;  /* 0x000000ff0900728c */ /* 0x000fd2000bf05300 */
[----:B------:R-:W-:Y:S05]  /*01d0*/  BRA.U UP0, `(.L_x_2) ;  /* 0x0000000100247547 */ /* 0x000fea000b800000 */
[----:B------:R-:W2:Y:S02]  /*01e0*/  LDCU.64 UR8, c[0x0][0x8a8] ;  /* 0x00011500ff0877ac */ /* 0x000ea40008000a00 */
[----:B--2---:R-:W-:-:S04]  /*01f0*/  UISETP.NE.U32.AND UP0, UPT, UR8, URZ, UPT ;  /* 0x000000ff0800728c */ /* 0x004fc8000bf05070 */
[----:B------:R-:W-:-:S09]  /*0200*/  UISETP.NE.AND.EX UP0, UPT, UR9, URZ, UPT, UP0 ;  /* 0x000000ff0900728c */ /* 0x000fd2000bf05300 */
[----:B------:R-:W-:Y:S05]  /*0210*/  BRA.U !UP0, `(.L_x_3) ;  /* 0x00000001080c7547 */ /* 0x000fea000b800000 */
[----:B------:R-:W2:Y:S02]  /*0220*/  LDC.64 R46, c[0x0][0x8a8] ;  /* 0x00022a00ff2e7b82 */ /* 0x000ea40000000a00 */
[----:B--2---:R2:W5:Y:S01]  /*0230*/  LDG.E R46, desc[UR40][R46.64] ;  /* 0x000000282e2e7981 */ /* 0x004562000c1e1900 */
[----:B------:R-:W-:Y:S05]  /*0240*/  BRA `(.L_x_2) ;  /* 0x0000000000087947 */ /* 0x000fea0003800000 */
.L_x_3:
[----:B------:R-:W2:Y:S02]  /*0250*/  LDCU UR8, c[0x0][0x8a0] ;  /* 0x00011400ff0877ac */ /* 0x000ea40008000800 */
[----:B--2---:R-:W-:Y:S02]  /*0260*/  MOV R46, UR8 ;  /* 0x00000008002e7c02 */ /* 0x004fe40008000f00 */
.L_x_2:
[----:B------:R-:W-:Y:S01]  /*0270*/  IMAD.U32 R0, RZ, RZ, UR10 ;  /* 0x0000000aff007e24 */ /* 0x000fe2000f8e00ff */
[----:B------:R-:W-:Y:S04]  /*0280*/  BSSY.RECONVERGENT B0, `(.L_x_4) ;  /* 0x000000c000007945 */ /* 0x000fe80003800200 */
[C---:B------:R-:W-:Y:S02]  /*0290*/  ISETP.NE.OR P2, PT, R0.reuse, 0x1, !P1 ;  /* 0x000000010000780c */ /* 0x040fe40004f45670 */
[----:B------:R-:W-:-:S11]  /*02a0*/  ISETP.NE.OR P0, PT, R0, 0x3, !P1 ;  /* 0x000000030000780c */ /* 0x000fd60004f05670 */
[----:B------:R-:W-:Y:S05]  /*02b0*/  @P2 BRA `(.L_x_5) ;  /* 0x0000000000202947 */ /* 0x000fea0003800000 */
[----:B------:R-:W3:Y:S02]  /*02c0*/  LDCU.64 UR8, c[0x0][0x348] ;  /* 0x00006900ff0877ac */ /* 0x000ee40008000a00 */
[----:B---3--:R-:W-:Y:S02]  /*02d0*/  UIADD3 UR12, UP1, UPT, UR8, 0x80, URZ ;  /* 0x00000080080c7890 */ /* 0x008fe4000ff3e0ff */
[----:B------:R-:W-:Y:S02]  /*02e0*/  UIADD3 UR8, UP0, UPT, UR8, 0x180, URZ ;  /* 0x0000018008087890 */ /* 0x000fe4000ff1e0ff */
[----:B------:R-:W-:Y:S02]  /*02f0*/  UIADD3.X UR13, UPT, UPT, URZ, UR9, URZ, UP1, !UPT ;  /* 0x00000009ff0d7290 */ /* 0x000fe40008ffe4ff */
[----:B------:R-:W-:-:S07]  /*0300*/  UIADD3.X UR9, UPT, UPT, URZ, UR9, URZ, UP0, !UPT ;  /* 0x00000009ff097290 */ /* 0x000fce00087fe4ff */
[----:B------:R3:W-:Y:S02]  /*0310*/  UTMACCTL.PF [UR12] ;  /* 0x000000000c0079b9 */ /* 0x0007e40008040000 */
[----:B------:R3:W-:Y:S02]  /*0320*/  UTMACCTL.PF [UR8] ;  /* 0x00000000080079b9 */ /* 0x0007e40008040000 */
[----:B---3--:R-:W-:Y:S01]  /*0330*/  NOP ;  /* 0x0000000000007918 */ /* 0x008fe20000000000 */
.L_x_5:
[----:B------:R-:W-:Y:S05]  /*0340*/  BSYNC.RECONVERGENT B0 ;  /* 0x0000000000007941 */ /* 0x000fea0003800200 */
.L_x_4:
[----:B------:R-:W-:Y:S04]  /*0350*/  BSSY.RECONVERGENT B0, `(.L_x_6) ;  /* 0x000000a000007945 */ /* 0x000fe80003800200 */
        /* <DEDUP_REMOVED lines=9> */
.L_x_7:
[----:B------:R-:W-:Y:S05]  /*03f0*/  BSYNC.RECONVERGENT B0 ;  /* 0x0000000000007941 */ /* 0x000fea0003800200 */
.L_x_6:
[----:B------:R-:W3:Y:S01]  /*0400*/  LDCU.64 UR8, c[0x0][0x888] ;  /* 0x00011100ff0877ac */ /* 0x000ee20008000a00 */
[----:B------:R-:W-:Y:S02]  /*0410*/  UISETP.EQ.U32.AND UP1, UPT, UR6, URZ, UPT ;  /* 0x000000ff0600728c */ /* 0x000fe4000bf22070 */
[----:B------:R-:W-:Y:S02]  /*0420*/  UPLOP3.LUT UP5, UPT, UPT, UPT, UPT, 0x80, 0x8 ;  /* 0x000000000008789c */ /* 0x000fe40003faf070 */
[----:B---3--:R-:W-:-:S04]  /*0430*/  UISETP.NE.U32.AND UP0, UPT, UR8, URZ, UPT ;  /* 0x000000ff0800728c */ /* 0x008fc8000bf05070 */
[----:B------:R-:W-:-:S04]  /*0440*/  UISETP.NE.AND.EX UP0, UPT, UR9, URZ, UPT, UP0 ;  /* 0x000000ff0900728c */ /* 0x000fc8000bf05300 */
[----:B------:R-:W-:-:S04]  /*0450*/  UISETP.EQ.OR.EX UP2, UPT, UR7, URZ, !UP0, UP1 ;  /* 0x000000ff0700728c */ /* 0x000fc8000c742710 */
[----:B------:R-:W-:-:S05]  /*0460*/  UP2UR UR44, UPR, URZ, 0x4 ;  /* 0x00000004ff2c7883 */ /* 0x000fca0008000000 */
[----:B------:R-:W-:Y:S07]  /*0470*/  BRA.U !UP2, `(.L_x_8) ;  /* 0x000000010a207547 */ /* 0x000fee000b800000 */
[----:B------:R-:W-:Y:S01]  /*0480*/  UISETP.NE.U32.AND UP2, UPT, UR6, URZ, UPT ;  /* 0x000000ff0600728c */ /* 0x000fe2000bf45070 */
[----:B-----5:R-:W-:Y:S01]  /*0490*/  FSETP.NEU.AND P0, PT, R49, RZ, PT ;  /* 0x000000ff3100720b */ /* 0x020fe20003f0d000 */
[----:B------:R-:W-:Y:S02]  /*04a0*/  USEL UR6, URZ, 0xffffffff, UP0 ;  /* 0xffffffffff067887 */ /* 0x000fe40008000000 */
[----:B------:R-:W-:-:S10]  /*04b0*/  UISETP.NE.AND.EX UP2, UPT, UR7, URZ, UPT, UP2 ;  /* 0x000000ff0700728c */ /* 0x000fd4000bf45320 */
[----:B------:R-:W-:Y:S01]  /*04c0*/  VOTEU.ANY UP1, P0 ;  /* 0x0000000000ff7886 */ /* 0x000fe20000020100 */
[----:B------:R-:W-:-:S04]  /*04d0*/  @!UP2 USEL UR6, URZ, 0xffffffff, UP1 ;  /* 0xffffffffff06a887 */ /* 0x000fc80008800000 */
[----:B------:R-:W-:-:S04]  /*04e0*/  ULOP3.LUT UR6, UR6, 0x1, URZ, 0xc0, !UPT ;  /* 0x0000000106067892 */ /* 0x000fc8000f8ec0ff */
[----:B------:R-:W-:-:S11]  /*04f0*/  UISETP.NE.U32.AND UP5, UPT, UR6, 0x1, UPT ;  /* 0x000000010600788c */ /* 0x000fd6000bfa5070 */
.L_x_8:
[----:B------:R-:W3:Y:S01]  /*0500*/  SHFL.IDX PT, R0, R106, RZ, 0x1f ;  /* 0x00001fff6a007589 */ /* 0x000ee200000e0000 */
[----:B------:R-:W-:-:S04]  /*0510*/  UISETP.NE.AND UP1, UPT, UR10, 0x2, UPT ;  /* 0x000000020a00788c */ /* 0x000fc8000bf25270 */
[----:B------:R-:W-:Y:S02]  /*0520*/  UISETP.EQ.AND UP2, UPT, UR5, URZ, !UP1 ;  /* 0x000000ff0500728c */ /* 0x000fe4000cf42270 */
[----:B------:R-:W-:-:S04]  /*0530*/  USEL UR7, URZ, 0x1, UP1 ;  /* 0x00000001ff077887 */ /* 0x000fc80008800000 */
[----:B------:R-:W-:Y:S02]  /*0540*/  PLOP3.LUT P5, PT, P1, PT, UP2, 0x80, 0x8 ;  /* 0x000000000008781c */ /* 0x000fe40000faf028 */
[----:B---3--:R-:W-:-:S13]  /*0550*/  ISETP.NE.AND P0, PT, R0, RZ, PT ;  /* 0x000000ff0000720c */ /* 0x008fda0003f05270 */
[----:B------:R-:W-:Y:S05]  /*0560*/  @P0 BRA `(.L_x_9) ;  /* 0x0000000000c00947 */ /* 0x000fea0003800000 */
[----:B------:R-:W-:Y:S01]  /*0570*/  ELECT P0, URZ, PT ;  /* 0x0000000000ff782f */ /* 0x000fe20003800000 */
[----:B------:R-:W-:-:S12]  /*0580*/  BSSY.RECONVERGENT B0, `(.L_x_9) ;  /* 0x000002e000007945 */ /* 0x000fd80003800200 */
[----:B------:R-:W-:Y:S05]  /*0590*/  @!P0 BRA `(.L_x_10) ;  /* 0x0000000000b08947 */ /* 0x000fea0003800000 */
[----:B------:R-:W-:Y:S01]  /*05a0*/  UMOV UR8, 0x400 ;  /* 0x0000040000087882 */ /* 0x000fe20000000000 */
[----:B------:R-:W-:Y:S01]  /*05b0*/  UMOV UR6, 0x1 ;  /* 0x0000000100067882 */ /* 0x000fe20000000000 */
[----:B------:R-:W-:Y:S02]  /*05c0*/  ULEA UR8, UR37, UR8, 0x18 ;  /* 0x0000000825087291 */ /* 0x000fe4000f8ec0ff */
[----:B------:R-:W-:-:S04]  /*05d0*/  UIADD3 UR12, UPT, UPT, -UR6, 0x100000, URZ ;  /* 0x00100000060c7890 */ /* 0x000fc8000fffe1ff */
[----:B------:R-:W-:Y:S02]  /*05e0*/  USHF.L.U32 UR13, UR12, 0xb, URZ ;  /* 0x0000000b0c0d7899 */ /* 0x000fe400080006ff */
[----:B------:R-:W-:Y:S01]  /*05f0*/  USHF.L.U32 UR12, UR12, 0x1, URZ ;  /* 0x000000010c0c7899 */ /* 0x000fe200080006ff */
[----:B------:R-:W3:Y:S11]  /*0600*/  FENCE.VIEW.ASYNC.S ;  /* 0x00000000000073c6 */ /* 0x000ef60000000000 */
[----:B---3--:R3:W4:Y:S01]  /*0610*/  SYNCS.EXCH.64 URZ, [UR8], UR12 ;  /* 0x0000000c08ff75b2 */ /* 0x0087220008000100 */
[----:B------:R3:W1:Y:S01]  /*0620*/  SYNCS.EXCH.64 URZ, [UR8+0x90], UR12 ;  /* 0x0000900c08ff75b2 */ /* 0x0006620008000100 */
        /* <DEDUP_REMOVED lines=33> */
[----:B------:R3:W1:Y:S02]  /*0840*/  SYNCS.EXCH.64 URZ, [UR8+0x118], UR12 ;  /* 0x0001180c08ff75b2 */ /* 0x0006640008000100 */
[----:B---34-:R-:W-:Y:S01]  /*0850*/  NOP ;  /* 0x0000000000007918 */ /* 0x018fe20000000000 */
.L_x_10:
[----:B------:R-:W-:Y:S05]  /*0860*/  BSYNC.RECONVERGENT B0 ;  /* 0x0000000000007941 */ /* 0x000fea0003800200 */
.L_x_9:
[----:B------:R-:W3:Y:S01]  /*0870*/  SHFL.IDX PT, R0, R106, RZ, 0x1f ;  /* 0x00001fff6a007589 */ /* 0x000ee200000e0000 */
[----:B------:R-:W-:Y:S01]  /*0880*/  NOP ;  /* 0x0000000000007918 */ /* 0x000fe20000000000 */
[----:B---3--:R-:W-:-:S13]  /*0890*/  ISETP.NE.AND P0, PT, R0, 0x1, PT ;  /* 0x000000010000780c */ /* 0x008fda0003f05270 */
[----:B------:R-:W-:Y:S05]  /*08a0*/  @P0 BRA `(.L_x_11) ;  /* 0x00000000003c0947 */ /* 0x000fea0003800000 */
[----:B------:R-:W-:Y:S01]  /*08b0*/  UMOV UR9, 0x400 ;  /* 0x0000040000097882 */ /* 0x000fe20000000000 */
[----:B------:R-:W-:Y:S01]  /*08c0*/  UMOV UR8, 0x20 ;  /* 0x0000002000087882 */ /* 0x000fe20000000000 */
[----:B------:R-:W-:Y:S01]  /*08d0*/  UMOV UR6, 0x80 ;  /* 0x0000008000067882 */ /* 0x000fe20000000000 */
[----:B------:R-:W-:Y:S02]  /*08e0*/  ULEA UR9, UR37, UR9, 0x18 ;  /* 0x0000000925097291 */ /* 0x000fe4000f8ec0ff */
[----:B------:R-:W-:-:S04]  /*08f0*/  UIADD3 UR12, UPT, UPT, -UR8, 0x100000, URZ ;  /* 0x00100000080c7890 */ /* 0x000fc8000fffe1ff */
[----:B------:R-:W-:Y:S02]  /*0900*/  USHF.L.U32 UR13, UR12, 0xb, URZ ;  /* 0x0000000b0c0d7899 */ /* 0x000fe400080006ff */
[----:B------:R-:W-:Y:S02]  /*0910*/  USHF.L.U32 UR12, UR12, 0x1, URZ ;  /* 0x000000010c0c7899 */ /* 0x000fe400080006ff */
[----:B------:R-:W-:-:S04]  /*0920*/  UIADD3 UR14, UPT, UPT, -UR6, 0x100000, URZ ;  /* 0x00100000060e7890 */ /* 0x000fc8000fffe1ff */
[----:B------:R-:W-:Y:S02]  /*0930*/  USHF.L.U32 UR15, UR14, 0xb, URZ ;  /* 0x0000000b0e0f7899 */ /* 0x000fe400080006ff */
[----:B------:R-:W-:Y:S01]  /*0940*/  USHF.L.U32 UR14, UR14, 0x1, URZ ;  /* 0x000000010e0e7899 */ /* 0x000fe200080006ff */
[----:B------:R-:W-:Y:S01]  /*0950*/  ELECT P0, URZ, PT ;  /* 0x0000000000ff782f */ /* 0x000fe20003800000 */
[----:B------:R-:W3:Y:S02]  /*0960*/  FENCE.VIEW.ASYNC.S ;  /* 0x00000000000073c6 */ /* 0x000ee40000000000 */
[----:B---3--:R3:W4:Y:S08]  /*0970*/  SYNCS.EXCH.64 URZ, [UR9+0x120], UR12 ;  /* 0x0001200c09ff75b2 */ /* 0x0087300008000100 */
[----:B------:R3:W1:Y:S01]  /*0980*/  SYNCS.EXCH.64 URZ, [UR9+0x128], UR14 ;  /* 0x0001280e09ff75b2 */ /* 0x0006620008000100 */
[----:B------:R-:W-:Y:S01]  /*0990*/  NOP ;  /* 0x0000000000007918 */ /* 0x000fe20000000000 */
.L_x_11:
[----:B------:R-:W2:Y:S01]  /*09a0*/  SHFL.IDX PT, R0, R106, RZ, 0x1f ;  /* 0x00001fff6a007589 */ /* 0x000ea200000e0000 */
[----:B------:R-:W-:Y:S01]  /*09b0*/  NOP ;  /* 0x0000000000007918 */ /* 0x000fe20000000000 */
[----:B--2---:R-:W-:-:S13]  /*09c0*/  ISETP.NE.AND P0, PT, R0, 0x3, PT ;  /* 0x000000030000780c */ /* 0x004fda0003f05270 */
[----:B------:R-:W-:Y:S05]  /*09d0*/  @P0 BRA `(.L_x_12) ;  /* 0x00000000002c0947 */ /* 0x000fea0003800000 */
[----:B------:R-:W-:Y:S01]  /*09e0*/  UMOV UR8, 0x400 ;  /* 0x0000040000087882 */ /* 0x000fe20000000000 */
[----:B------:R-:W-:Y:S01]  /*09f0*/  UMOV UR6, 0x20 ;  /* 0x0000002000067882 */ /* 0x000fe20000000000 */
[----:B------:R-:W-:Y:S02]  /*0a00*/  ULEA UR8, UR37, UR8, 0x18 ;  /* 0x0000000825087291 */ /* 0x000fe4000f8ec0ff */
[----:B---3--:R-:W-:-:S04]  /*0a10*/  UIADD3 UR12, UPT, UPT, -UR6, 0x100000, URZ ;  /* 0x00100000060c7890 */ /* 0x008fc8000fffe1ff */
[----:B------:R-:W-:Y:S02]  /*0a20*/  USHF.L.U32 UR13, UR12, 0xb, URZ ;  /* 0x0000000b0c0d7899 */ /* 0x000fe400080006ff */
[----:B------:R-:W-:Y:S01]  /*0a30*/  USHF.L.U32 UR12, UR12, 0x1, URZ ;  /* 0x000000010c0c7899 */ /* 0x000fe200080006ff */
[----:B------:R-:W-:Y:S01]  /*0a40*/  ELECT P0, URZ, PT ;  /* 0x0000000000ff782f */ /* 0x000fe20003800000 */
[----:B------:R-:W2:Y:S10]  /*0a50*/  FENCE.VIEW.ASYNC.S ;  /* 0x00000000000073c6 */ /* 0x000eb40000000000 */
[----:B--2---:R2:W3:Y:S01]  /*0a60*/  SYNCS.EXCH.64 URZ, [UR8+0x130], UR12 ;  /* 0x0001300c08ff75b2 */ /* 0x0044e20008000100 */
[----:B------:R2:W1:Y:S01]  /*0a70*/  SYNCS.EXCH.64 URZ, [UR8+0x138], UR12 ;  /* 0x0001380c08ff75b2 */ /* 0x0004620008000100 */
[----:B------:R-:W-:Y:S01]  /*0a80*/  NOP ;  /* 0x0000000000007918 */ /* 0x000fe20000000000 */
.L_x_12:
[----:B------:R-:W4:Y:S01]  /*0a90*/  SHFL.IDX PT, R0, R106, RZ, 0x1f ;  /* 0x00001fff6a007589 */ /* 0x000f2200000e0000 */
[----:B------:R-:W-:Y:S01]  /*0aa0*/  NOP ;  /* 0x0000000000007918 */ /* 0x000fe20000000000 */
[----:B----4-:R-:W-:-:S13]  /*0ab0*/  ISETP.NE.AND P0, PT, R0, 0x4, PT ;  /* 0x000000040000780c */ /* 0x010fda0003f05270 */
[----:B------:R-:W-:Y:S05]  /*0ac0*/  @P0 BRA `(.L_x_13) ;  /* 0x0000000000480947 */ /* 0x000fea0003800000 */
[----:B---3--:R-:W-:Y:S01]  /*0ad0*/  UMOV UR9, 0x1e0 ;  /* 0x000001e000097882 */ /* 0x008fe20000000000 */
[----:B--2---:R-:W-:Y:S01]  /*0ae0*/  UMOV UR8, 0x400 ;  /* 0x0000040000087882 */ /* 0x004fe20000000000 */
[----:B------:R-:W-:Y:S01]  /*0af0*/  USEL UR9, UR9, 0x1a0, UP5 ;  /* 0x000001a009097887 */ /* 0x000fe2000a800000 */
        /* <DEDUP_REMOVED lines=9> */
[----:B------:R-:W2:Y:S02]  /*0b90*/  FENCE.VIEW.ASYNC.S ;  /* 0x00000000000073c6 */ /* 0x000ea40000000000 */
[----:B--2---:R4:W2:Y:S08]  /*0ba0*/  SYNCS.EXCH.64 URZ, [UR8+0x140], UR12 ;  /* 0x0001400c08ff75b2 */ /* 0x0048b00008000100 */
[----:B------:R4:W3:Y:S01]  /*0bb0*/  SYNCS.EXCH.64 URZ, [UR8+0x150], UR14 ;  /* 0x0001500e08ff75b2 */ /* 0x0008e20008000100 */
[----:B------:R4:W1:Y:S01]  /*0bc0*/  SYNCS.EXCH.64 URZ, [UR8+0x148], UR12 ;  /* 0x0001480c08ff75b2 */ /* 0x0008620008000100 */
[----:B------:R4:W1:Y:S02]  /*0bd0*/  SYNCS.EXCH.64 URZ, [UR8+0x158], UR14 ;  /* 0x0001580e08ff75b2 */ /* 0x0008640008000100 */
[----:B----4-:R-:W-:Y:S01]  /*0be0*/  NOP ;  /* 0x0000000000007918 */ /* 0x010fe20000000000 */
.L_x_13:
[----:B------:R-:W4:Y:S01]  /*0bf0*/  SHFL.IDX PT, R0, R106, RZ, 0x1f ;  /* 0x00001fff6a007589 */ /* 0x000f2200000e0000 */
[----:B------:R-:W-:Y:S01]  /*0c00*/  NOP ;  /* 0x0000000000007918 */ /* 0x000fe20000000000 */
[----:B----4-:R-:W-:-:S13]  /*0c10*/  ISETP.NE.AND P0, PT, R0, 0x5, PT ;  /* 0x000000050000780c */ /* 0x010fda0003f05270 */
[----:B------:R-:W-:Y:S05]  /*0c20*/  @P0 BRA `(.L_x_14) ;  /* 0x0000000000540947 */ /* 0x000fea0003800000 */
[----:B---3--:R-:W-:Y:S01]  /*0c30*/  UMOV UR9, 0x400 ;  /* 0x0000040000097882 */ /* 0x008fe20000000000 */
[----:B--2---:R-:W-:Y:S01]  /*0c40*/  UMOV UR8, 0x1 ;  /* 0x0000000100087882 */ /* 0x004fe20000000000 */
        /* <DEDUP_REMOVED lines=13> */
[----:B------:R4:W1:Y:S01]  /*0d20*/  SYNCS.EXCH.64 URZ, [UR9+0x188], UR14 ;  /* 0x0001880e09ff75b2 */ /* 0x0008620008000100 */
[----:B------:R4:W1:Y:S01]  /*0d30*/  SYNCS.EXCH.64 URZ, [UR9+0x170], UR12 ;  /* 0x0001700c09ff75b2 */ /* 0x0008620008000100 */
[----:B------:R4:W1:Y:S01]  /*0d40*/  SYNCS.EXCH.64 URZ, [UR9+0x190], UR14 ;  /* 0x0001900e09ff75b2 */ /* 0x0008620008000100 */
[----:B------:R4:W1:Y:S01]  /*0d50*/  SYNCS.EXCH.64 URZ, [UR9+0x178], UR12 ;  /* 0x0001780c09ff75b2 */ /* 0x0008620008000100 */
[----:B------:R4:W1:Y:S02]  /*0d60*/  SYNCS.EXCH.64 URZ, [UR9+0x198], UR14 ;  /* 0x0001980e09ff75b2 */ /* 0x0008640008000100 */
[----:B----4-:R-:W-:Y:S01]  /*0d70*/  NOP ;  /* 0x0000000000007918 */ /* 0x010fe20000000000 */
.L_x_14:
[----:B------:R-:W4:Y:S01]  /*0d80*/  SHFL.IDX PT, R0, R106, RZ, 0x1f ;  /* 0x00001fff6a007589 */ /* 0x000f2200000e0000 */
[----:B------:R-:W-:Y:S01]  /*0d90*/  ISETP.NE.OR P1, PT, RZ, UR10, !P1 ;  /* 0x0000000aff007c0c */ /* 0x000fe2000cf25670 */
[----:B------:R-:W-:Y:S01]  /*0da0*/  NOP ;  /* 0x0000000000007918 */ /* 0x000fe20000000000 */
[----:B----4-:R-:W-:-:S13]  /*0db0*/  ISETP.NE.AND P0, PT, R0, 0x3, PT ;  /* 0x000000030000780c */ /* 0x010fda0003f05270 */
[----:B------:R-:W-:Y:S05]  /*0dc0*/  @P0 BRA `(.L_x_15) ;  /* 0x0000000000340947 */ /* 0x000fea0003800000 */
[----:B--2---:R-:W-:Y:S01]  /*0dd0*/  UMOV UR8, 0x400 ;  /* 0x0000040000087882 */ /* 0x004fe20000000000 */
[----:B------:R-:W-:Y:S01]  /*0de0*/  UMOV UR6, 0x20 ;  /* 0x0000002000067882 */ /* 0x000fe20000000000 */
[----:B------:R-:W-:Y:S02]  /*0df0*/  ULEA UR8, UR37, UR8, 0x18 ;  /* 0x0000000825087291 */ /* 0x000fe4000f8ec0ff */
[----:B---3--:R-:W-:-:S04]  /*0e00*/  UIADD3 UR12, UPT, UPT, -UR6, 0x100000, URZ ;  /* 0x00100000060c7890 */ /* 0x008fc8000fffe1ff */
[----:B------:R-:W-:Y:S02]  /*0e10*/  USHF.L.U32 UR13, UR12, 0xb, URZ ;  /* 0x0000000b0c0d7899 */ /* 0x000fe400080006ff */
[----:B------:R-:W-:Y:S01]  /*0e20*/  USHF.L.U32 UR12, UR12, 0x1, URZ ;  /* 0x000000010c0c7899 */ /* 0x000fe200080006ff */
[----:B------:R-:W-:Y:S01]  /*0e30*/  ELECT P0, URZ, PT ;  /* 0x0000000000ff782f */ /* 0x000fe20003800000 */
[----:B------:R-:W2:Y:S10]  /*0e40*/  FENCE.VIEW.ASYNC.S ;  /* 0x00000000000073c6 */ /* 0x000eb40000000000 */
[----:B--2---:R4:W2:Y:S01]  /*0e50*/  SYNCS.EXCH.64 URZ, [UR8+0x1a0], UR12 ;  /* 0x0001a00c08ff75b2 */ /* 0x0048a20008000100 */
[----:B------:R4:W3:Y:S01]  /*0e60*/  SYNCS.EXCH.64 URZ, [UR8+0x1b0], UR12 ;  /* 0x0001b00c08ff75b2 */ /* 0x0008e20008000100 */
[----:B------:R4:W1:Y:S01]  /*0e70*/  SYNCS.EXCH.64 URZ, [UR8+0x1a8], UR12 ;  /* 0x0001a80c08ff75b2 */ /* 0x0008620008000100 */
[----:B------:R4:W1:Y:S02]  /*0e80*/  SYNCS.EXCH.64 URZ, [UR8+0x1b8], UR12 ;  /* 0x0001b80c08ff75b2 */ /* 0x0008640008000100 */
[----:B----4-:R-:W-:Y:S01]  /*0e90*/  NOP ;  /* 0x0000000000007918 */ /* 0x010fe20000000000 */
.L_x_15:
[----:B------:R-:W-:Y:S01]  /*0ea0*/  VOTEU.ALL UP1, P1 ;  /* 0x0000000000ff7886 */ /* 0x000fe20000820000 */
[----:B--2---:R-:W2:Y:S01]  /*0eb0*/  LDCU UR8, c[0x0][0x36c] ;  /* 0x00006d80ff0877ac */ /* 0x004ea20008000800 */
[----:B------:R-:W-:Y:S01]  /*0ec0*/  NOP ;  /* 0x0000000000007918 */ /* 0x000fe20000000000 */
[----:B------:R-:W-:Y:S01]  /*0ed0*/  LOP3.LUT R10, R103, 0x1f, RZ, 0xc0, !PT ;  /* 0x0000001f670a7812 */ /* 0x000fe200078ec0ff */
[----:B---3--:R-:W-:Y:S01]  /*0ee0*/  UMOV UR12, 0x20 ;  /* 0x00000020000c7882 */ /* 0x008fe20000000000 */
[----:B------:R-:W-:Y:S01]  /*0ef0*/  @!UP1 UMOV UR6, 0x400 ;  /* 0x0000040000069882 */ /* 0x000fe20000000000 */
[----:B------:R-:W-:-:S04]  /*0f00*/  @!UP1 UIADD3 UR12, UPT, UPT, -UR12, 0x100000, URZ ;  /* 0x001000000c0c9890 */ /* 0x000fc8000fffe1ff */
[----:B------:R-:W-:Y:S02]  /*0f10*/  @!UP1 USHF.L.U32 UR13, UR12, 0xb, URZ ;  /* 0x0000000b0c0d9899 */ /* 0x000fe400080006ff */
[----:B------:R-:W-:Y:S02]  /*0f20*/  @!UP1 USHF.L.U32 UR12, UR12, 0x1, URZ ;  /* 0x000000010c0c9899 */ /* 0x000fe400080006ff */
[----:B------:R-:W-:Y:S01]  /*0f30*/  @!UP1 ULEA UR6, UR37, UR6, 0x18 ;  /* 0x0000000625069291 */ /* 0x000fe2000f8ec0ff */
[----:B------:R-:W-:Y:S01]  /*0f40*/  VOTEU.ALL UP1, P1 ;  /* 0x0000000000ff7886 */ /* 0x000fe20000820000 */
[----:B------:R-:W-:Y:S01]  /*0f50*/  UISETP.NE.AND UP4, UPT, UR10, URZ, UPT ;  /* 0x000000ff0a00728c */ /* 0x000fe2000bf85270 */
[----:B------:R-:W3:Y:S09]  /*0f60*/  FENCE.VIEW.ASYNC.S ;  /* 0x00000000000073c6 */ /* 0x000ef20000000000 */
[----:B---3--:R3:W4:Y:S01]  /*0f70*/  @!UP1 SYNCS.EXCH.64 URZ, [UR6+0x1c0], UR12 ;  /* 0x0001c00c06ff95b2 */ /* 0x0087220008000100 */
[----:B--2---:R-:W-:-:S09]  /*0f80*/  UISETP.EQ.U32.AND UP1, UPT, UR8, 0x1, UPT ;  /* 0x000000010800788c */ /* 0x004fd2000bf22070 */
[----:B------:R-:W-:Y:S05]  /*0f90*/  BRA.U !UP1, `(.L_x_16) ;  /* 0x0000000109087547 */ /* 0x000fea000b800000 */
[----:B-1--4-:R-:W-:Y:S01]  /*0fa0*/  UCGABAR_ARV ;  /* 0x00000000000079c7 */ /* 0x012fe20008000000 */
[----:B------:R-:W-:Y:S05]  /*0fb0*/  BRA `(.L_x_17) ;  /* 0x0000000000047947 */ /* 0x000fea0003800000 */
.L_x_16:
[----:B-1--4-:R-:W-:Y:S01]  /*0fc0*/  NOP ;  /* 0x0000000000007918 */ /* 0x012fe20000000000 */
.L_x_17:
[----:B------:R-:W1:Y:S01]  /*0fd0*/  S2R R94, SR_CTAID.Y ;  /* 0x00000000005e7919 */ /* 0x000e620000002600 */
[----:B------:R-:W-:-:S05]  /*0fe0*/  CS2R.32 R93, SR_CgaSize ;  /* 0x00000000005d7805 */ /* 0x000fca0000008a00 */
[----:B------:R-:W-:-:S05]  /*0ff0*/  IMAD R93, R93, -0xa0, RZ ;  /* 0xffffff605d5d7824 */ /* 0x000fca00078e02ff */
[----:B---3--:R-:W-:-:S14]  /*1000*/  R2UR UR6, R93 ;  /* 0x000000005d0672ca */ /* 0x008fdc00000e0000 */
[----:B------:R-:W2:Y:S01]  /*1010*/  LDCU UR6, c[0x0][UR6+0x2b4] ;  /* 0x00005680060677ac */ /* 0x000ea20008000800 */
[----:B------:R-:W-:-:S05]  /*1020*/  CS2R.32 R0, SR_CgaSize ;  /* 0x0000000000007805 */ /* 0x000fca0000008a00 */
[----:B------:R-:W-:-:S06]  /*1030*/  IMAD R0, R0, -0xa0, RZ ;  /* 0xffffff6000007824 */ /* 0x000fcc00078e02ff */
[----:B------:R-:W3:Y:S01]  /*1040*/  LDC R0, c[0x0][R0+0x2a4] ;  /* 0x0000a90000007b82 */ /* 0x000ee20000000800 */
[----:B------:R-:W-:Y:S01]  /*1050*/  PRMT R8, RZ, 0x7610, R8 ;  /* 0x00007610ff087816 */ /* 0x000fe20000000008 */
[----:B------:R-:W4:Y:S01]  /*1060*/  S2R R11, SR_CTAID.X ;  /* 0x00000000000b7919 */ /* 0x000f220000002500 */
[----:B------:R-:W-:-:S05]  /*1070*/  CS2R.32 R93, SR_CgaSize ;  /* 0x00000000005d7805 */ /* 0x000fca0000008a00 */
[----:B------:R-:W-:-:S05]  /*1080*/  IMAD R93, R93, -0xa0, RZ ;  /* 0xffffff605d5d7824 */ /* 0x000fca00078e02ff */
[----:B------:R-:W-:-:S14]  /*1090*/  R2UR UR8, R93 ;  /* 0x000000005d0872ca */ /* 0x000fdc00000e0000 */
[----:B------:R-:W3:Y:S01]  /*10a0*/  LDCU UR8, c[0x0][UR8+0x2b0] ;  /* 0x00005600080877ac */ /* 0x000ee20008000800 */
[----:B------:R-:W-:Y:S01]  /*10b0*/  UISETP.NE.AND UP2, UPT, UR10, 0x2, UPT ;  /* 0x000000020a00788c */ /* 0x000fe2000bf45270 */
[----:B------:R-:W2:Y:S01]  /*10c0*/  LDC R9, c[0x0][0xb24] ;  /* 0x0002c900ff097b82 */ /* 0x000ea20000000800 */
[----:B------:R-:W-:-:S05]  /*10d0*/  CS2R.32 R2, SR_CgaSize ;  /* 0x0000000000027805 */ /* 0x000fca0000008a00 */
[----:B------:R-:W-:-:S06]  /*10e0*/  IMAD R2, R2, -0xa0, RZ ;  /* 0xffffff6002027824 */ /* 0x000fcc00078e02ff */
[----:B------:R-:W3:Y:S08]  /*10f0*/  LDC R2, c[0x0][R2+0x2a0] ;  /* 0x0000a80002027b82 */ /* 0x000ef00000000800 */
[----:B------:R-:W3:Y:S01]  /*1100*/  LDC R40, c[0x0][0xb24] ;  /* 0x0002c900ff287b82 */ /* 0x000ee20000000800 */
[----:B-1----:R-:W-:-:S07]  /*1110*/  I2FP.F32.U32 R3, R94 ;  /* 0x0000005e00037245 */ /* 0x002fce0000201000 */
[----:B------:R-:W1:Y:S01]  /*1120*/  S2UR UR36, SR_CTAID.Z ;  /* 0x00000000002479c3 */ /* 0x000e620000002700 */
[----:B--2---:R-:W-:Y:S01]  /*1130*/  ISETP.GE.AND P0, PT, R9, 0x1, PT ;  /* 0x000000010900780c */ /* 0x004fe20003f06270 */
[----:B----4-:R-:W-:Y:S01]  /*1140*/  IMAD.MOV.U32 R93, RZ, RZ, R11 ;  /* 0x000000ffff5d7224 */ /* 0x010fe200078e000b */
[----:B------:R-:W-:Y:S01]  /*1150*/  I2FP.F32.U32 R4, R11 ;  /* 0x0000000b00047245 */ /* 0x000fe20000201000 */
[----:B------:R-:W-:Y:S01]  /*1160*/  FMUL R3, R3, UR6 ;  /* 0x0000000603037c20 */ /* 0x000fe20008400000 */
[----:B------:R-:W2:Y:S03]  /*1170*/  LDCU UR6, c[0x0][0xb30] ;  /* 0x00016600ff0677ac */ /* 0x000ea60008000800 */
[----:B---3--:R-:W-:Y:S01]  /*1180*/  FMUL R4, R4, UR8 ;  /* 0x0000000804047c20 */ /* 0x008fe20008400000 */
[----:B------:R-:W3:Y:S08]  /*1190*/  F2I.U32.TRUNC.NTZ R81, R3 ;  /* 0x0000000300517305 */ /* 0x000ef0000020f000 */
[----:B------:R-:W4:Y:S01]  /*11a0*/  F2I.U32.TRUNC.NTZ R92, R4 ;  /* 0x00000004005c7305 */ /* 0x000f22000020f000 */
[----:B--2---:R-:W-:Y:S01]  /*11b0*/  UISETP.NE.AND UP3, UPT, UR6, 0x1, UPT ;  /* 0x000000010600788c */ /* 0x004fe2000bf65270 */
[----:B---3--:R-:W-:-:S05]  /*11c0*/  IADD3 R81, PT, PT, -R81, RZ, RZ ;  /* 0x000000ff51517210 */ /* 0x008fca0007ffe1ff */
[----:B------:R-:W-:Y:S01]  /*11d0*/  IMAD R81, R0, R81, R94 ;  /* 0x0000005100517224 */ /* 0x000fe200078e025e */
[----:B------:R-:W-:Y:S01]  /*11e0*/  PRMT R0, RZ, 0x7610, R0 ;  /* 0x00007610ff007816 */ /* 0x000fe20000000000 */
[----:B----4-:R-:W-:-:S04]  /*11f0*/  IMAD.MOV R92, RZ, RZ, -R92 ;  /* 0x000000ffff5c7224 */ /* 0x010fc800078e0a5c */
[----:B------:R-:W-:Y:S01]  /*1200*/  IMAD R92, R2, R92, R11 ;  /* 0x0000005c025c7224 */ /* 0x000fe200078e020b */
[----:B-1----:R-:W-:Y:S06]  /*1210*/  BRA.U UP4, `(.L_x_18) ;  /* 0x0000000104247547 */ /* 0x002fec000b800000 */
[----:B------:R-:W-:Y:S01]  /*1220*/  ISETP.NE.AND P1, PT, R81, RZ, PT ;  /* 0x000000ff5100720c */ /* 0x000fe20003f25270 */
[----:B------:R-:W-:Y:S01]  /*1230*/  IMAD.MOV.U32 R0, RZ, RZ, 0x3 ;  /* 0x00000003ff007424 */ /* 0x000fe200078e00ff */
[C---:B------:R-:W-:Y:S02]  /*1240*/  LOP3.LUT R3, R92.reuse, 0xfffffffe, RZ, 0xc0, !PT ;  /* 0xfffffffe5c037812 */ /* 0x040fe400078ec0ff */
[----:B------:R-:W-:Y:S02]  /*1250*/  ISETP.LT.U32.OR P1, PT, R92, 0x2, !P1 ;  /* 0x000000025c00780c */ /* 0x000fe40004f21470 */
[----:B------:R-:W-:Y:S02]  /*1260*/  SHF.L.U32 R0, R0, R3, RZ ;  /* 0x0000000300007219 */ /* 0x000fe400000006ff */
[----:B------:R-:W-:Y:S02]  /*1270*/  SEL R5, RZ, 0x1, !P1 ;  /* 0x00000001ff057807 */ /* 0x000fe40004800000 */
[----:B------:R-:W-:-:S05]  /*1280*/  SEL R2, RZ, 0x2, !P1 ;  /* 0x00000002ff027807 */ /* 0x000fca0004800000 */
[----:B------:R-:W-:-:S05]  /*1290*/  IMAD.IADD R2, R5, 0x1, R2 ;  /* 0x0000000105027824 */ /* 0x000fca00078e0202 */
[----:B------:R-:W-:Y:S02]  /*12a0*/  PRMT R8, R2, 0x7610, R8 ;  /* 0x0000761002087816 */ /* 0x000fe40000000008 */
.L_x_18:
[----:B------:R-:W-:Y:S05]  /*12b0*/  @!P0 BRA `(.L_x_19) ;  /* 0x0000000000b88947 */ /* 0x000fea0003800000 */
[----:B------:R-:W1:Y:S01]  /*12c0*/  LDC.64 R4, c[0x0][0xb18] ;  /* 0x0002c600ff047b82 */ /* 0x000e620000000a00 */
[----:B------:R-:W-:-:S07]  /*12d0*/  ISETP.NE.AND P0, PT, R9, 0x1, PT ;  /* 0x000000010900780c */ /* 0x000fce0003f05270 */
[----:B------:R-:W2:Y:S08]  /*12e0*/  LDC R14, c[0x0][0xb0c] ;  /* 0x0002c300ff0e7b82 */ /* 0x000eb00000000800 */
[----:B------:R-:W3:Y:S08]  /*12f0*/  LDC R13, c[0x0][0x370] ;  /* 0x0000dc00ff0d7b82 */ /* 0x000ef00000000800 */
[----:B------:R-:W4:Y:S01]  /*1300*/  LDC R16, c[0x0][0x374] ;  /* 0x0000dd00ff107b82 */ /* 0x000f220000000800 */
[----:B-1----:R-:W-:-:S07]  /*1310*/  ISETP.NE.AND P1, PT, R4, 0x1, PT ;  /* 0x000000010400780c */ /* 0x002fce0003f25270 */
[----:B------:R-:W3:Y:S01]  /*1320*/  LDC.64 R6, c[0x0][0xb10] ;  /* 0x0002c400ff067b82 */ /* 0x000ee20000000a00 */
[----:B--2---:R-:W-:-:S07]  /*1330*/  ISETP.NE.AND P2, PT, R14, 0x1, PT ;  /* 0x000000010e00780c */ /* 0x004fce0003f45270 */
[----:B------:R-:W1:Y:S08]  /*1340*/  LDC R12, c[0x0][0xb20] ;  /* 0x0002c800ff0c7b82 */ /* 0x000e700000000800 */
[----:B------:R-:W2:Y:S01]  /*1350*/  LDC.64 R2, c[0x0][0xb28] ;  /* 0x0002ca00ff027b82 */ /* 0x000ea20000000a00 */
[----:B----4-:R-:W-:-:S04]  /*1360*/  IMAD.HI.U32 R15, R16, R5, RZ ;  /* 0x00000005100f7227 */ /* 0x010fc800078e00ff */
[----:B------:R-:W-:-:S04]  /*1370*/  IMAD.HI.U32 R5, R94, R5, RZ ;  /* 0x000000055e057227 */ /* 0x000fc800078e00ff */
[----:B---3--:R-:W-:-:S04]  /*1380*/  IMAD.HI.U32 R18, R13, R6, RZ ;  /* 0x000000060d127227 */ /* 0x008fc800078e00ff */
[C---:B------:R-:W-:Y:S01]  /*1390*/  IMAD.HI.U32 R20, R11.reuse, R6, RZ ;  /* 0x000000060b147227 */ /* 0x040fe200078e00ff */
[-C--:B------:R-:W-:Y:S02]  /*13a0*/  @P2 SHF.R.U32.HI R13, RZ, R7.reuse, R18 ;  /* 0x00000007ff0d2219 */ /* 0x080fe40000011612 */
[-C--:B-1----:R-:W-:Y:S02]  /*13b0*/  @P1 SHF.R.U32.HI R16, RZ, R12.reuse, R15 ;  /* 0x0000000cff101219 */ /* 0x082fe4000001160f */
[----:B------:R-:W-:Y:S02]  /*13c0*/  SHF.R.U32.HI R5, RZ, R12, R5 ;  /* 0x0000000cff057219 */ /* 0x000fe40000011605 */
[----:B------:R-:W-:Y:S02]  /*13d0*/  SHF.R.U32.HI R20, RZ, R7, R20 ;  /* 0x00000007ff147219 */ /* 0x000fe40000011614 */
[----:B------:R-:W-:Y:S01]  /*13e0*/  SEL R5, R94, R5, !P1 ;  /* 0x000000055e057207 */ /* 0x000fe20004800000 */
[----:B--2---:R-:W-:Y:S01]  /*13f0*/  IMAD.HI.U32 R18, R16, R2, RZ ;  /* 0x0000000210127227 */ /* 0x004fe200078e00ff */
[----:B------:R-:W-:-:S02]  /*1400*/  SEL R93, R11, R20, !P2 ;  /* 0x000000140b5d7207 */ /* 0x000fc40005000000 */
[----:B------:R-:W-:Y:S01]  /*1410*/  IADD3 R7, PT, PT, -R5, RZ, RZ ;  /* 0x000000ff05077210 */ /* 0x000fe20007ffe1ff */
[----:B------:R-:W-:Y:S01]  /*1420*/  IMAD.HI.U32 R6, R13, R2, RZ ;  /* 0x000000020d067227 */ /* 0x000fe200078e00ff */
[----:B------:R-:W-:-:S03]  /*1430*/  @P0 SHF.R.U32.HI R16, RZ, R3, R18 ;  /* 0x00000003ff100219 */ /* 0x000fc60000011612 */
[----:B------:R-:W-:Y:S01]  /*1440*/  IMAD R7, R4, R7, R94 ;  /* 0x0000000704077224 */ /* 0x000fe200078e025e */
[----:B------:R-:W-:Y:S01]  /*1450*/  @P0 SHF.R.U32.HI R13, RZ, R3, R6 ;  /* 0x00000003ff0d0219 */ /* 0x000fe20000011606 */
[----:B------:R-:W-:-:S04]  /*1460*/  IMAD R16, R16, R9, RZ ;  /* 0x0000000910107224 */ /* 0x000fc800078e02ff */
[----:B------:R-:W-:Y:S01]  /*1470*/  IMAD R6, R13, R9, RZ ;  /* 0x000000090d067224 */ /* 0x000fe200078e02ff */
[----:B------:R-:W-:-:S04]  /*1480*/  ISETP.GE.AND P1, PT, R5, R16, PT ;  /* 0x000000100500720c */ /* 0x000fc80003f26270 */
[----:B------:R-:W-:Y:S01]  /*1490*/  ISETP.GE.OR P1, PT, R93, R6, P1 ;  /* 0x000000065d00720c */ /* 0x000fe20000f26670 */
[----:B------:R-:W-:-:S05]  /*14a0*/  IMAD.HI.U32 R6, R5, R2, RZ ;  /* 0x0000000205067227 */ /* 0x000fca00078e00ff */
[----:B------:R-:W-:-:S04]  /*14b0*/  SHF.R.U32.HI R6, RZ, R3, R6 ;  /* 0x00000003ff067219 */ /* 0x000fc80000011606 */
[----:B------:R-:W-:-:S03]  /*14c0*/  SEL R6, R5, R6, !P0 ;  /* 0x0000000605067207 */ /* 0x000fc60004000000 */
[----:B------:R-:W-:Y:S01]  /*14d0*/  @!P1 IMAD.HI.U32 R12, R93, R2, RZ ;  /* 0x000000025d0c9227 */ /* 0x000fe200078e00ff */
[----:B------:R-:W-:-:S04]  /*14e0*/  IADD3 R2, PT, PT, -R6, RZ, RZ ;  /* 0x000000ff06027210 */ /* 0x000fc80007ffe1ff */
[----:B------:R-:W-:Y:S01]  /*14f0*/  @!P1 SHF.R.U32.HI R12, RZ, R3, R12 ;  /* 0x00000003ff0c9219 */ /* 0x000fe2000001160c */
[----:B------:R-:W-:-:S03]  /*1500*/  IMAD R2, R9, R2, R5 ;  /* 0x0000000209027224 */ /* 0x000fc600078e0205 */
[----:B------:R-:W-:-:S05]  /*1510*/  @!P1 SEL R3, R93, R12, !P0 ;  /* 0x0000000c5d039207 */ /* 0x000fca0004000000 */
[--C-:B------:R-:W-:Y:S02]  /*1520*/  @!P1 IMAD.IADD R6, R6, 0x1, -R3.reuse ;  /* 0x0000000106069824 */ /* 0x100fe400078e0a03 */
[----:B------:R-:W-:Y:S01]  /*1530*/  @!P1 IMAD R3, R2, R13, R3 ;  /* 0x0000000d02039224 */ /* 0x000fe200078e0203 */
[----:B------:R-:W-:Y:S01]  /*1540*/  IADD3 R2, PT, PT, -R93, RZ, RZ ;  /* 0x000000ff5d027210 */ /* 0x000fe20007ffe1ff */
[----:B------:R-:W-:Y:S02]  /*1550*/  @!P1 IMAD R5, R6, R9, R93 ;  /* 0x0000000906059224 */ /* 0x000fe400078e025d */
[----:B------:R-:W-:Y:S02]  /*1560*/  @!P1 IMAD.MOV.U32 R93, RZ, RZ, R3 ;  /* 0x000000ffff5d9224 */ /* 0x000fe400078e0003 */
[----:B------:R-:W-:Y:S02]  /*1570*/  IMAD R2, R14, R2, R11 ;  /* 0x000000020e027224 */ /* 0x000fe400078e020b */
[----:B------:R-:W-:-:S02]  /*1580*/  IMAD R94, R5, R4, R7 ;  /* 0x00000004055e7224 */ /* 0x000fc400078e0207 */
[----:B------:R-:W-:Y:S02]  /*1590*/  IMAD R93, R93, R14, R2 ;  /* 0x0000000e5d5d7224 */ /* 0x000fe400078e0202 */
.L_x_19:
[----:B------:R-:W-:Y:S05]  /*15a0*/  BRA.U UP3, `(.L_x_20) ;  /* 0x0000000103407547 */ /* 0x000fea000b800000 */
[----:B------:R-:W1:Y:S08]  /*15b0*/  LDC.64 R4, c[0x0][0xb10] ;  /* 0x0002c400ff047b82 */ /* 0x000e700000000a00 */
[----:B------:R-:W2:Y:S08]  /*15c0*/  LDC.64 R2, c[0x0][0xb18] ;  /* 0x0002c600ff027b82 */ /* 0x000eb00000000a00 */
[----:B------:R-:W3:Y:S08]  /*15d0*/  LDC R6, c[0x0][0xb20] ;  /* 0x0002c800ff067b82 */ /* 0x000ef00000000800 */
[----:B------:R-:W4:Y:S01]  /*15e0*/  LDC R12, c[0x0][0xb0c] ;  /* 0x0002c300ff0c7b82 */ /* 0x000f220000000800 */
[----:B-1----:R-:W-:-:S05]  /*15f0*/  IMAD.HI.U32 R4, R93, R4, RZ ;  /* 0x000000045d047227 */ /* 0x002fca00078e00ff */
[----:B------:R-:W-:Y:S01]  /*1600*/  SHF.R.U32.HI R4, RZ, R5, R4 ;  /* 0x00000005ff047219 */ /* 0x000fe20000011604 */
[----:B--2---:R-:W-:Y:S01]  /*1610*/  IMAD.HI.U32 R3, R94, R3, RZ ;  /* 0x000000035e037227 */ /* 0x004fe200078e00ff */
[----:B------:R-:W-:-:S04]  /*1620*/  ISETP.NE.AND P0, PT, R2, 0x1, PT ;  /* 0x000000010200780c */ /* 0x000fc80003f05270 */
[----:B---3--:R-:W-:-:S04]  /*1630*/  SHF.R.U32.HI R3, RZ, R6, R3 ;  /* 0x00000006ff037219 */ /* 0x008fc80000011603 */
[----:B------:R-:W-:Y:S02]  /*1640*/  SEL R3, R94, R3, !P0 ;  /* 0x000000035e037207 */ /* 0x000fe40004000000 */
[----:B----4-:R-:W-:-:S04]  /*1650*/  ISETP.NE.AND P1, PT, R12, 0x1, PT ;  /* 0x000000010c00780c */ /* 0x010fc80003f25270 */
[----:B------:R-:W-:-:S05]  /*1660*/  SEL R6, R93, R4, !P1 ;  /* 0x000000045d067207 */ /* 0x000fca0004800000 */
[----:B------:R-:W-:Y:S02]  /*1670*/  IMAD.IADD R4, R3, 0x1, -R6 ;  /* 0x0000000103047824 */ /* 0x000fe400078e0a06 */
[----:B------:R-:W-:Y:S02]  /*1680*/  IMAD.IADD R3, R6, 0x1, -R3 ;  /* 0x0000000106037824 */ /* 0x000fe400078e0a03 */
[----:B------:R-:W-:Y:S02]  /*1690*/  IMAD R93, R4, R12, R93 ;  /* 0x0000000c045d7224 */ /* 0x000fe400078e025d */
[----:B------:R-:W-:Y:S02]  /*16a0*/  IMAD R94, R3, R2, R94 ;  /* 0x00000002035e7224 */ /* 0x000fe400078e025e */
.L_x_20:
[----:B------:R-:W-:Y:S05]  /*16b0*/  BRA.U !UP1, `(.L_x_21) ;  /* 0x00000001090c7547 */ /* 0x000fea000b800000 */
[----:B------:R-:W-:Y:S01]  /*16c0*/  UCGABAR_WAIT ;  /* 0x0000000000007dc7 */ /* 0x000fe20008000000 */
[----:B------:R-:W-:Y:S01]  /*16d0*/  CCTL.IVALL ;  /* 0x00000000ff00798f */ /* 0x000fe20002000000 */
[----:B------:R-:W-:Y:S05]  /*16e0*/  BRA `(.L_x_22) ;  /* 0x0000000000047947 */ /* 0x000fea0003800000 */
.L_x_21:
[----:B------:R-:W-:Y:S06]  /*16f0*/  BAR.SYNC.DEFER_BLOCKING 0x0 ;  /* 0x0000000000007b1d */ /* 0x000fec0000010000 */
.L_x_22:
[----:B------:R-:W-:Y:S05]  /*1700*/  BRA.U UP2, `(.L_x_23) ;  /* 0x0000001902ac7547 */ /* 0x000fea000b800000 */
[----:B------:R-:W1:Y:S01]  /*1710*/  LDCU UR15, c[0x0][0x38c] ;  /* 0x00007180ff0f77ac */ /* 0x000e620008000800 */
[----:B------:R-:W2:Y:S01]  /*1720*/  LDC R9, c[0x0][0x370] ;  /* 0x0000dc00ff097b82 */ /* 0x000ea20000000800 */
[C---:B------:R-:W-:Y:S01]  /*1730*/  IMAD.SHL.U32 R17, R11.reuse, 0x20, RZ ;  /* 0x000000200b117824 */ /* 0x040fe200078e00ff */
[----:B------:R-:W-:Y:S01]  /*1740*/  PLOP3.LUT P1, PT, PT, PT, UP5, 0x80, 0x8 ;  /* 0x000000000008781c */ /* 0x000fe20003f2f058 */
[----:B------:R-:W-:Y:S01]  /*1750*/  UISETP.NE.AND UP1, UPT, UR10, URZ, UPT ;  /* 0x000000ff0a00728c */ /* 0x000fe2000bf25270 */
[----:B------:R-:W-:Y:S01]  /*1760*/  ISETP.NE.AND P4, PT, R10, RZ, P5 ;  /* 0x000000ff0a00720c */ /* 0x000fe20002f85270 */
[----:B------:R-:W-:Y:S01]  /*1770*/  IMAD.SHL.U32 R16, R11, 0x40, RZ ;  /* 0x000000400b107824 */ /* 0x000fe200078e00ff */
[----:B------:R-:W-:Y:S01]  /*1780*/  PLOP3.LUT P1, PT, P1, PT, PT, 0x8, 0x80 ;  /* 0x000000000080781c */ /* 0x000fe20000f2e170 */
[----:B------:R-:W-:Y:S01]  /*1790*/  IMAD.MOV.U32 R15, RZ, RZ, 0x1 ;  /* 0x00000001ff0f7424 */ /* 0x000fe200078e00ff */
[----:B------:R-:W3:Y:S01]  /*17a0*/  LDC R0, c[0x0][0x374] ;  /* 0x0000dd00ff007b82 */ /* 0x000ee20000000800 */
[----:B------:R-:W-:Y:S01]  /*17b0*/  IMAD.MOV.U32 R14, RZ, RZ, RZ ;  /* 0x000000ffff0e7224 */ /* 0x000fe200078e00ff */
[----:B------:R-:W-:Y:S01]  /*17c0*/  CS2R R12, SRZ ;  /* 0x00000000000c7805 */ /* 0x000fe2000001ff00 */
[----:B------:R-:W-:Y:S01]  /*17d0*/  IMAD.MOV.U32 R10, RZ, RZ, 0x1 ;  /* 0x00000001ff0a7424 */ /* 0x000fe200078e00ff */
[----:B------:R-:W-:Y:S01]  /*17e0*/  LOP3.LUT R17, R17, 0x20, RZ, 0xc0, !PT ;  /* 0x0000002011117812 */ /* 0x000fe200078ec0ff */
[----:B------:R-:W4:Y:S01]  /*17f0*/  LDCU.64 UR24, c[0x0][0x348] ;  /* 0x00006900ff1877ac */ /* 0x000f220008000a00 */
[----:B-1----:R-:W-:-:S02]  /*1800*/  UIADD3 UR4, UPT, UPT, UR15, 0x7f, URZ ;  /* 0x0000007f0f047890 */ /* 0x002fc4000fffe0ff */
[----:B------:R-:W-:Y:S02]  /*1810*/  USEL UR7, UR7, 0x2, UP1 ;  /* 0x0000000207077887 */ /* 0x000fe40008800000 */
[----:B------:R-:W-:Y:S01]  /*1820*/  USHF.R.S32.HI UR22, URZ, 0x1f, UR4 ;  /* 0x0000001fff167899 */ /* 0x000fe20008011404 */
[----:B------:R-:W-:-:S03]  /*1830*/  UMOV UR13, URZ ;  /* 0x000000ff000d7c82 */ /* 0x000fc60008000000 */
[----:B------:R-:W-:Y:S02]  /*1840*/  ULEA.HI UR22, UR22, UR4, URZ, 0x7 ;  /* 0x0000000416167291 */ /* 0x000fe4000f8f38ff */
[----:B------:R-:W-:Y:S02]  /*1850*/  UIADD3 UR4, UPT, UPT, UR15, -0x1, URZ ;  /* 0xffffffff0f047890 */ /* 0x000fe4000fffe0ff */
[----:B------:R-:W-:Y:S02]  /*1860*/  USHF.R.S32.HI UR22, URZ, 0x7, UR22 ;  /* 0x00000007ff167899 */ /* 0x000fe40008011416 */
[----:B------:R-:W-:Y:S02]  /*1870*/  UISETP.GE.U32.AND UP2, UPT, UR4, -0xff, UPT ;  /* 0xffffff010400788c */ /* 0x000fe4000bf46070 */
[----:B------:R-:W-:Y:S02]  /*1880*/  UISETP.LT.U32.AND UP0, UPT, UR22, 0x12, UPT ;  /* 0x000000121600788c */ /* 0x000fe4000bf01070 */
[----:B------:R-:W-:-:S02]  /*1890*/  UIADD3 UR15, UPT, UPT, UR15, 0xfe, URZ ;  /* 0x000000fe0f0f7890 */ /* 0x000fc4000fffe0ff */
[----:B------:R-:W-:-:S04]  /*18a0*/  USEL UR21, UR22, 0x12, UP0 ;  /* 0x0000001216157887 */ /* 0x000fc80008000000 */
[----:B------:R-:W-:Y:S02]  /*18b0*/  UIADD3 UR6, UPT, UPT, UR21, -0x1, URZ ;  /* 0xffffffff15067890 */ /* 0x000fe4000fffe0ff */
[----:B------:R-:W-:Y:S02]  /*18c0*/  @UP2 UIADD3 UR6, UPT, UPT, UR21, URZ, URZ ;  /* 0x000000ff15062290 */ /* 0x000fe4000fffe0ff */
[----:B------:R-:W-:Y:S02]  /*18d0*/  UIADD3 UR14, UPT, UPT, UR22, -UR21, URZ ;  /* 0x80000015160e7290 */ /* 0x000fe4000fffe0ff */
[----:B------:R-:W-:Y:S02]  /*18e0*/  UIADD3 UR5, UPT, UPT, UR6, 0x1, URZ ;  /* 0x0000000106057890 */ /* 0x000fe4000fffe0ff */
[----:B--2-4-:R-:W-:-:S12]  /*18f0*/  UIADD3 UR6, UPT, UPT, -UR6, URZ, URZ ;  /* 0x000000ff06067290 */ /* 0x014fd8000fffe1ff */
.L_x_43:
[----:B------:R-:W-:Y:S01]  /*1900*/  UISETP.NE.AND UP0, UPT, UR37, URZ, UPT ;  /* 0x000000ff2500728c */ /* 0x000fe2000bf05270 */
[----:B------:R-:W1:Y:S08]  /*1910*/  S2UR UR37, SR_CgaCtaId ;  /* 0x00000000002579c3 */ /* 0x000e700000008800 */
[----:B------:R-:W-:Y:S05]  /*1920*/  BRA.U UP0, `(.L_x_24) ;  /* 0x0000000100347547 */ /* 0x000fea000b800000 */
[----:B------:R-:W2:Y:S01]  /*1930*/  S2R R2, SR_CgaCtaId ;  /* 0x0000000000027919 */ /* 0x000ea20000008800 */
[----:B------:R-:W-:-:S04]  /*1940*/  MOV R3, 0x400 ;  /* 0x0000040000037802 */ /* 0x000fc80000000f00 */
[----:B--2---:R-:W-:Y:S02]  /*1950*/  LEA R3, R2, R3, 0x18 ;  /* 0x0000000302037211 */ /* 0x004fe400078ec0ff */
[----:B------:R-:W-:-:S03]  /*1960*/  SHF.L.U32 R2, R10, 0x1f, RZ ;  /* 0x0000001f0a027819 */ /* 0x000fc600000006ff */
[----:B------:R-:W-:-:S04]  /*1970*/  IMAD R3, R12, 0x8, R3 ;  /* 0x000000080c037824 */ /* 0x000fc800078e0203 */
[----:B------:R-:W2:Y:S02]  /*1980*/  SYNCS.PHASECHK.TRANS64.TRYWAIT P0, [R3+URZ+0x1b0], R2 ;  /* 0x0001b002030075a7 */ /* 0x000ea400080011ff */
[----:B--2---:R-:W-:Y:S05]  /*1990*/  @!P0 BRA `(.L_x_25) ;  /* 0x00000058002c8947 */ /* 0x004fea0003800000 */
.L_x_128:
[----:B------:R-:W-:Y:S01]  /*19a0*/  VIADD R12, R12, 0x1 ;  /* 0x000000010c0c7836 */ /* 0x000fe20000000000 */
[----:B------:R2:W-:Y:S04]  /*19b0*/  SYNCS.ARRIVE.TRANS64.A1T0 RZ, [R3+URZ+0x1a0], RZ ;  /* 0x0001a0ff03ff79a7 */ /* 0x0005e800081000ff */
[----:B------:R-:W-:-:S04]  /*19c0*/  ISETP.NE.AND P0, PT, R12, 0x2, PT ;  /* 0x000000020c00780c */ /* 0x000fc80003f05270 */
[----:B------:R-:W-:Y:S02]  /*19d0*/  SEL R12, R12, RZ, P0 ;  /* 0x000000ff0c0c7207 */ /* 0x000fe40000000000 */
[----:B--2---:R-:W-:-:S04]  /*19e0*/  SEL R3, RZ, 0x1, P0 ;  /* 0x00000001ff037807 */ /* 0x004fc80000000000 */
[----:B------:R-:W-:-:S07]  /*19f0*/  LOP3.LUT R10, R10, R3, RZ, 0x3c, !PT ;  /* 0x000000030a0a7212 */ /* 0x000fce00078e3cff */
.L_x_24:
[----:B------:R-:W-:Y:S01]  /*1a00*/  UMOV UR4, 0x400 ;  /* 0x0000040000047882 */ /* 0x000fe20000000000 */
[----:B------:R-:W-:Y:S01]  /*1a10*/  LEA.HI R3, R93, R93, RZ, 0x1 ;  /* 0x0000005d5d037211 */ /* 0x000fe200078f08ff */
[----:B-1----:R-:W-:Y:S01]  /*1a20*/  ULEA UR4, UR37, UR4, 0x18 ;  /* 0x0000000425047291 */ /* 0x002fe2000f8ec0ff */
[----:B------:R-:W-:Y:S01]  /*1a30*/  SHF.L.U32 R2, R15, 0x1f, RZ ;  /* 0x0000001f0f027819 */ /* 0x000fe200000006ff */
[----:B------:R-:W-:Y:S01]  /*1a40*/  UISETP.GE.U32.AND UP0, UPT, UR15, 0xff, UPT ;  /* 0x000000ff0f00788c */ /* 0x000fe2000bf06070 */
[----:B------:R-:W-:Y:S01]  /*1a50*/  R2UR UR35, R16 ;  /* 0x00000000102372ca */ /* 0x000fe200000e0000 */
[----:B------:R-:W-:Y:S01]  /*1a60*/  ULEA UR8, UR13, UR4, 0x3 ;  /* 0x000000040d087291 */ /* 0x000fe2000f8e18ff */
[----:B------:R-:W-:Y:S01]  /*1a70*/  IMAD.SHL.U32 R3, R3, 0x40, RZ ;  /* 0x0000004003037824 */ /* 0x000fe200078e00ff */
[----:B------:R-:W-:Y:S01]  /*1a80*/  R2UR UR11, R17 ;  /* 0x00000000110b72ca */ /* 0x000fe200000e0000 */
[----:B------:R-:W-:-:S03]  /*1a90*/  UMOV UR23, URZ ;  /* 0x000000ff00177c82 */ /* 0x000fc60008000000 */
[----:B------:R-:W-:-:S03]  /*1aa0*/  LOP3.LUT R3, R3, 0xffffff80, RZ, 0xc0, !PT ;  /* 0xffffff8003037812 */ /* 0x000fc600078ec0ff */
[----:B------:R1:W2:Y:S01]  /*1ab0*/  SYNCS.PHASECHK.TRANS64.TRYWAIT P0, [UR8+0x90], R2 ;  /* 0x00009002ff0075a7 */ /* 0x0002a20008001108 */
[----:B------:R-:W-:Y:S02]  /*1ac0*/  R2UR UR9, R3 ;  /* 0x00000000030972ca */ /* 0x000fe400000e0000 */
[----:B------:R-:W-:-:S11]  /*1ad0*/  R2UR UR8, R94 ;  /* 0x000000005e0872ca */ /* 0x000fd600000e0000 */
[----:B------:R-:W-:Y:S02]  /*1ae0*/  ULOP3.LUT UR35, UR9, 0x40, UR35, 0xf8, !UPT ;  /* 0x0000004009237892 */ /* 0x000fe4000f8ef823 */
[----:B------:R-:W-:Y:S01]  /*1af0*/  ULEA UR11, UR8, UR11, 0x6 ;  /* 0x0000000b080b7291 */ /* 0x000fe2000f8e30ff */
[----:B------:R-:W-:Y:S11]  /*1b00*/  BRA.U !UP0, `(.L_x_26) ;  /* 0x0000000108c07547 */ /* 0x000ff6000b800000 */
[----:B------:R-:W-:Y:S01]  /*1b10*/  UMOV UR16, UR6 ;  /* 0x0000000600107c82 */ /* 0x000fe20008000000 */
[----:B------:R-:W-:Y:S01]  /*1b20*/  UMOV UR17, UR13 ;  /* 0x0000000d00117c82 */ /* 0x000fe20008000000 */
[----:B------:R-:W-:-:S05]  /*1b30*/  UMOV UR34, URZ ;  /* 0x000000ff00227c82 */ /* 0x000fca0008000000 */
.L_x_32:
[----:B------:R-:W-:Y:S01]  /*1b40*/  ULEA UR33, UR17, UR4, 0x3 ;  /* 0x0000000411217291 */ /* 0x000fe2000f8e18ff */
[----:B------:R-:W-:Y:S01]  /*1b50*/  @P5 MOV R3, 0x6000 ;  /* 0x0000600000035802 */ /* 0x000fe20000000f00 */
[----:B-12-4-:R-:W-:Y:S10]  /*1b60*/  @P0 BRA `(.L_x_27) ;  /* 0x00000000000c0947 */ /* 0x016ff40003800000 */
[----:B------:R-:W-:-:S04]  /*1b70*/  SHF.L.U32 R5, R15, 0x1f, RZ ;  /* 0x0000001f0f057819 */ /* 0x000fc800000006ff */
[----:B------:R-:W2:Y:S02]  /*1b80*/  SYNCS.PHASECHK.TRANS64.TRYWAIT P0, [UR33+0x90], R5 ;  /* 0x00009005ff0075a7 */ /* 0x000ea40008001121 */
[----:B--2---:R-:W-:Y:S05]  /*1b90*/  @!P0 BRA `(.L_x_28) ;  /* 0x0000005400c08947 */ /* 0x004fea0003800000 */
.L_x_27:
[----:B------:R2:W-:Y:S01]  /*1ba0*/  @P5 SYNCS.ARRIVE.TRANS64 RZ, [UR33], R3 ;  /* 0x00000003ffff59a7 */ /* 0x0005e20008000021 */
[----:B------:R-:W-:Y:S02]  /*1bb0*/  ULOP3.LUT UR8, UR7, 0x2, URZ, 0xfc, !UPT ;  /* 0x0000000207087892 */ /* 0x000fe4000f8efcff */
[----:B------:R-:W-:Y:S02]  /*1bc0*/  UIADD3 UR16, UPT, UPT, UR16, 0x1, URZ ;  /* 0x0000000110107890 */ /* 0x000fe4000fffe0ff */
[----:B------:R-:W-:Y:S02]  /*1bd0*/  UISETP.NE.AND UP0, UPT, UR8, 0x2, UPT ;  /* 0x000000020800788c */ /* 0x000fe4000bf05270 */
[----:B------:R-:W-:-:S07]  /*1be0*/  UISETP.NE.AND UP2, UPT, UR16, 0x1, UPT ;  /* 0x000000011000788c */ /* 0x000fce000bf45270 */
[----:B------:R-:W-:Y:S05]  /*1bf0*/  BRA.U UP0, `(.L_x_29) ;  /* 0x0000000100047547 */ /* 0x000fea000b800000 */
[----:B------:R-:W-:Y:S05]  /*1c00*/  BPT.TRAP 0x1 ;  /* 0x000000040000795c */ /* 0x000fea0000300000 */
.L_x_29:
[----:B------:R-:W-:Y:S04]  /*1c10*/  BSSY.RECONVERGENT B0, `(.L_x_30) ;  /* 0x0000003000007945 */ /* 0x000fe80003800200 */
[----:B------:R-:W-:Y:S05]  /*1c20*/  @!P4 BRA `(.L_x_31) ;  /* 0x000000000004c947 */ /* 0x000fea0003800000 */
[----:B------:R-:W-:Y:S05]  /*1c30*/  BPT.TRAP 0x1 ;  /* 0x000000040000795c */ /* 0x000fea0000300000 */
.L_x_31:
[----:B------:R-:W-:Y:S05]  /*1c40*/  BSYNC.RECONVERGENT B0 ;  /* 0x0000000000007941 */ /* 0x000fea0003800200 */
.L_x_30:
[----:B------:R-:W-:Y:S02]  /*1c50*/  UIADD3 UR13, UPT, UPT, UR17, 0x1, URZ ;  /* 0x00000001110d7890 */ /* 0x000fe4000fffe0ff */
[----:B------:R-:W-:Y:S02]  /*1c60*/  ULEA UR32, UR17, UR4, 0xd ;  /* 0x0000000411207291 */ /* 0x000fe4000f8e68ff */
[----:B------:R-:W-:Y:S02]  /*1c70*/  UISETP.NE.AND UP0, UPT, UR13, 0x12, UPT ;  /* 0x000000120d00788c */ /* 0x000fe4000bf05270 */
[----:B------:R-:W-:Y:S02]  /*1c80*/  UIADD3 UR28, UP1, UPT, UR24, 0x80, URZ ;  /* 0x00000080181c7890 */ /* 0x000fe4000ff3e0ff */
[----:B------:R-:W-:Y:S02]  /*1c90*/  USEL UR9, URZ, 0x1, UP0 ;  /* 0x00000001ff097887 */ /* 0x000fe40008000000 */
[----:B------:R-:W-:-:S02]  /*1ca0*/  USEL UR13, UR13, URZ, UP0 ;  /* 0x000000ff0d0d7287 */ /* 0x000fc40008000000 */
[----:B------:R-:W-:Y:S02]  /*1cb0*/  UIADD3 UR26, UP0, UPT, UR24, 0x180, URZ ;  /* 0x00000180181a7890 */ /* 0x000fe4000ff1e0ff */
[----:B------:R-:W-:Y:S01]  /*1cc0*/  ULEA UR8, UR13, UR4, 0x3 ;  /* 0x000000040d087291 */ /* 0x000fe2000f8e18ff */
[----:B------:R-:W-:Y:S01]  /*1cd0*/  LOP3.LUT R15, R15, UR9, RZ, 0x3c, !PT ;  /* 0x000000090f0f7c12 */ /* 0x000fe2000f8e3cff */
[----:B------:R-:W-:Y:S02]  /*1ce0*/  ULOP3.LUT UR33, UR33, 0xfefffff8, URZ, 0xc0, !UPT ;  /* 0xfefffff821217892 */ /* 0x000fe4000f8ec0ff */
[----:B------:R-:W-:Y:S01]  /*1cf0*/  UIADD3.X UR29, UPT, UPT, URZ, UR25, URZ, UP1, !UPT ;  /* 0x00000019ff1d7290 */ /* 0x000fe20008ffe4ff */
[----:B-1----:R-:W-:Y:S01]  /*1d00*/  SHF.L.U32 R2, R15, 0x1f, RZ ;  /* 0x0000001f0f027819 */ /* 0x002fe200000006ff */
[----:B------:R-:W-:Y:S02]  /*1d10*/  UIADD3 UR32, UPT, UPT, UR32, 0x2400, URZ ;  /* 0x0000240020207890 */ /* 0x000fe4000fffe0ff */
[----:B------:R-:W-:Y:S01]  /*1d20*/  UIADD3.X UR27, UPT, UPT, URZ, UR25, URZ, UP0, !UPT ;  /* 0x00000019ff1b7290 */ /* 0x000fe200087fe4ff */
[----:B------:R4:W1:Y:S01]  /*1d30*/  SYNCS.PHASECHK.TRANS64.TRYWAIT P0, [UR8+0x90], R2 ;  /* 0x00009002ff0075a7 */ /* 0x0008620008001108 */
[----:B------:R-:W-:Y:S01]  /*1d40*/  ULEA UR8, UR17, UR4, 0xc ;  /* 0x0000000411087291 */ /* 0x000fe2000f8e60ff */
[----:B------:R-:W-:Y:S01]  /*1d50*/  UMOV UR18, 0x0 ;  /* 0x0000000000127882 */ /* 0x000fe20000000000 */
[----:B------:R-:W-:-:S02]  /*1d60*/  UMOV UR19, 0x10000000 ;  /* 0x1000000000137882 */ /* 0x000fc40000000000 */
[----:B------:R-:W-:Y:S01]  /*1d70*/  UIADD3 UR8, UPT, UPT, UR8, 0x26400, URZ ;  /* 0x0002640008087890 */ /* 0x000fe2000fffe0ff */
[----:B------:R2:W-:Y:S01]  /*1d80*/  UTMALDG.3D.2CTA [UR32], [UR28], desc[UR18] ;  /* 0x000012201c0075b4 */ /* 0x0005e20008211000 */
[----:B------:R-:W-:Y:S01]  /*1d90*/  UMOV UR10, UR34 ;  /* 0x00000022000a7c82 */ /* 0x000fe20008000000 */
[----:B------:R-:W-:Y:S01]  /*1da0*/  UMOV UR12, UR36 ;  /* 0x00000024000c7c82 */ /* 0x000fe20008000000 */
[----:B------:R-:W-:Y:S01]  /*1db0*/  UMOV UR9, UR33 ;  /* 0x0000002100097c82 */ /* 0x000fe20008000000 */
[----:B------:R-:W-:Y:S01]  /*1dc0*/  UMOV UR23, UR5 ;  /* 0x0000000500177c82 */ /* 0x000fe20008000000 */
[----:B------:R-:W-:-:S03]  /*1dd0*/  UMOV UR17, UR13 ;  /* 0x0000000d00117c82 */ /* 0x000fc60008000000 */
[----:B------:R4:W-:Y:S01]  /*1de0*/  UTMALDG.3D.2CTA [UR8], [UR26], desc[UR18] ;  /* 0x000012081a0075b4 */ /* 0x0009e20008211000 */
[----:B--2---:R-:W-:Y:S01]  /*1df0*/  UIADD3 UR34, UPT, UPT, UR34, 0x80, URZ ;  /* 0x0000008022227890 */ /* 0x004fe2000fffe0ff */
[----:B------:R-:W-:Y:S11]  /*1e00*/  BRA.U UP2, `(.L_x_32) ;  /* 0xfffffffd024c7547 */ /* 0x000ff6000b83ffff */
.L_x_26:
[----:B----4-:R-:W-:Y:S01]  /*1e10*/  ULEA UR8, UR13, UR4, 0x3 ;  /* 0x000000040d087291 */ /* 0x010fe2000f8e18ff */
[----:B-1----:R-:W-:Y:S01]  /*1e20*/  SHF.L.U32 R2, R15, 0x1f, RZ ;  /* 0x0000001f0f027819 */ /* 0x002fe200000006ff */
[----:B------:R-:W-:Y:S01]  /*1e30*/  @!P1 SYNCS.ARRIVE.TRANS64.A1T0 RZ, [UR4+0x138], RZ ;  /* 0x000138ffffff99a7 */ /* 0x000fe20008100004 */
[----:B------:R-:W-:-:S06]  /*1e40*/  UISETP.GT.AND UP0, UPT, UR22, UR21, UPT ;  /* 0x000000151600728c */ /* 0x000fcc000bf04270 */
[----:B--2---:R1:W2:Y:S03]  /*1e50*/  SYNCS.PHASECHK.TRANS64.TRYWAIT P0, [UR8+0x90], R2 ;  /* 0x00009002ff0075a7 */ /* 0x0042a60008001108 */
[----:B------:R-:W-:Y:S05]  /*1e60*/  BRA.U !UP0, `(.L_x_33) ;  /* 0x0000000108c07547 */ /* 0x000fea000b800000 */
[----:B------:R-:W-:Y:S01]  /*1e70*/  UIADD3 UR26, UPT, UPT, UR14, UR23, URZ ;  /* 0x000000170e1a7290 */ /* 0x000fe2000fffe0ff */
[----:B------:R-:W-:-:S11]  /*1e80*/  UMOV UR27, UR13 ;  /* 0x0000000d001b7c82 */ /* 0x000fd60008000000 */
.L_x_39:
[----:B------:R-:W-:Y:S01]  /*1e90*/  ULEA UR17, UR27, UR4, 0x3 ;  /* 0x000000041b117291 */ /* 0x000fe2000f8e18ff */
[----:B--2---:R-:W-:Y:S01]  /*1ea0*/  @P5 MOV R3, 0x6000 ;  /* 0x0000600000035802 */ /* 0x004fe20000000f00 */
[----:B-12---:R-:W-:Y:S10]  /*1eb0*/  @P0 BRA `(.L_x_34) ;  /* 0x00000000000c0947 */ /* 0x006ff40003800000 */
[----:B------:R-:W-:-:S04]  /*1ec0*/  SHF.L.U32 R5, R15, 0x1f, RZ ;  /* 0x0000001f0f057819 */ /* 0x000fc800000006ff */
[----:B------:R-:W2:Y:S02]  /*1ed0*/  SYNCS.PHASECHK.TRANS64.TRYWAIT P0, [UR17+0x90], R5 ;  /* 0x00009005ff0075a7 */ /* 0x000ea40008001111 */
[----:B--2---:R-:W-:Y:S05]  /*1ee0*/  @!P0 BRA `(.L_x_35) ;  /* 0x0000005400048947 */ /* 0x004fea0003800000 */
.L_x_34:
[----:B------:R2:W-:Y:S01]  /*1ef0*/  @P5 SYNCS.ARRIVE.TRANS64 RZ, [UR17], R3 ;  /* 0x00000003ffff59a7 */ /* 0x0005e20008000011 */
[----:B------:R-:W-:-:S04]  /*1f00*/  ULOP3.LUT UR8, UR7, 0x2, URZ, 0xfc, !UPT ;  /* 0x0000000207087892 */ /* 0x000fc8000f8efcff */
[----:B------:R-:W-:-:S09]  /*1f10*/  UISETP.NE.AND UP0, UPT, UR8, 0x2, UPT ;  /* 0x000000020800788c */ /* 0x000fd2000bf05270 */
[----:B------:R-:W-:Y:S05]  /*1f20*/  BRA.U UP0, `(.L_x_36) ;  /* 0x0000000100047547 */ /* 0x000fea000b800000 */
[----:B------:R-:W-:Y:S05]  /*1f30*/  BPT.TRAP 0x1 ;  /* 0x000000040000795c */ /* 0x000fea0000300000 */
.L_x_36:
[----:B------:R-:W-:Y:S04]  /*1f40*/  BSSY.RECONVERGENT B0, `(.L_x_37) ;  /* 0x0000003000007945 */ /* 0x000fe80003800200 */
[----:B------:R-:W-:Y:S05]  /*1f50*/  @!P4 BRA `(.L_x_38) ;  /* 0x000000000004c947 */ /* 0x000fea0003800000 */
[----:B------:R-:W-:Y:S05]  /*1f60*/  BPT.TRAP 0x1 ;  /* 0x000000040000795c */ /* 0x000fea0000300000 */
.L_x_38:
[----:B------:R-:W-:Y:S05]  /*1f70*/  BSYNC.RECONVERGENT B0 ;  /* 0x0000000000007941 */ /* 0x000fea0003800200 */
.L_x_37:
        /* <DEDUP_REMOVED lines=9> */
[----:B------:R-:W-:Y:S02]  /*2010*/  USHF.L.U32 UR18, UR23, 0x7, URZ ;  /* 0x0000000717127899 */ /* 0x000fe400080006ff */
[----:B------:R-:W-:Y:S01]  /*2020*/  ULOP3.LUT UR17, UR17, 0xfefffff8, URZ, 0xc0, !UPT ;  /* 0xfefffff811117892 */ /* 0x000fe2000f8ec0ff */
[----:B-1----:R-:W-:Y:S01]  /*2030*/  SHF.L.U32 R2, R15, 0x1f, RZ ;  /* 0x0000001f0f027819 */ /* 0x002fe200000006ff */
[----:B------:R-:W-:Y:S02]  /*2040*/  UIADD3 UR16, UPT, UPT, UR16, 0x2400, URZ ;  /* 0x0000240010107890 */ /* 0x000fe4000fffe0ff */
[----:B------:R-:W-:Y:S01]  /*2050*/  UIADD3.X UR33, UPT, UPT, URZ, UR25, URZ, UP1, !UPT ;  /* 0x00000019ff217290 */ /* 0x000fe20008ffe4ff */
[----:B------:R4:W1:Y:S01]  /*2060*/  SYNCS.PHASECHK.TRANS64.TRYWAIT P0, [UR8+0x90], R2 ;  /* 0x00009002ff0075a7 */ /* 0x0008620008001108 */
[----:B------:R-:W-:-:S02]  /*2070*/  ULEA UR8, UR27, UR4, 0xc ;  /* 0x000000041b087291 */ /* 0x000fc4000f8e60ff */
[----:B------:R-:W-:Y:S02]  /*2080*/  UIADD3.X UR31, UPT, UPT, URZ, UR25, URZ, UP0, !UPT ;  /* 0x00000019ff1f7290 */ /* 0x000fe400087fe4ff */
[----:B------:R-:W-:Y:S01]  /*2090*/  UIADD3 UR8, UPT, UPT, UR8, 0x26400, URZ ;  /* 0x0002640008087890 */ /* 0x000fe2000fffe0ff */
[----:B------:R-:W-:Y:S01]  /*20a0*/  UMOV UR28, 0x0 ;  /* 0x00000000001c7882 */ /* 0x000fe20000000000 */
[----:B------:R-:W-:Y:S01]  /*20b0*/  UMOV UR29, 0x10000000 ;  /* 0x10000000001d7882 */ /* 0x000fe20000000000 */
[----:B------:R-:W-:Y:S01]  /*20c0*/  UMOV UR19, UR35 ;  /* 0x0000002300137c82 */ /* 0x000fe20008000000 */
[----:B------:R-:W-:Y:S01]  /*20d0*/  UMOV UR20, UR36 ;  /* 0x0000002400147c82 */ /* 0x000fe20008000000 */
[----:B------:R-:W-:Y:S01]  /*20e0*/  UMOV UR12, UR36 ;  /* 0x00000024000c7c82 */ /* 0x000fe20008000000 */
[----:B------:R-:W-:Y:S01]  /*20f0*/  UMOV UR9, UR17 ;  /* 0x0000001100097c82 */ /* 0x000fe20008000000 */
[----:B------:R-:W-:Y:S01]  /*2100*/  UMOV UR10, UR18 ;  /* 0x00000012000a7c82 */ /* 0x000fe20008000000 */
[----:B------:R4:W-:Y:S01]  /*2110*/  UTMALDG.3D.2CTA [UR16], [UR32], desc[UR28] ;  /* 0x00001c10200075b4 */ /* 0x0009e20008211000 */
[----:B------:R-:W-:Y:S01]  /*2120*/  UIADD3 UR23, UPT, UPT, UR23, 0x1, URZ ;  /* 0x0000000117177890 */ /* 0x000fe2000fffe0ff */
[----:B------:R-:W-:-:S03]  /*2130*/  UMOV UR27, UR13 ;  /* 0x0000000d001b7c82 */ /* 0x000fc60008000000 */
[----:B------:R-:W-:Y:S01]  /*2140*/  UISETP.NE.AND UP0, UPT, UR23, UR26, UPT ;  /* 0x0000001a1700728c */ /* 0x000fe2000bf05270 */
[----:B------:R4:W-:Y:S08]  /*2150*/  UTMALDG.3D.2CTA [UR8], [UR30], desc[UR28] ;  /* 0x00001c081e0075b4 */ /* 0x0009f00008211000 */
[----:B----4-:R-:W-:Y:S05]  /*2160*/  BRA.U UP0, `(.L_x_39) ;  /* 0xfffffffd00487547 */ /* 0x010fea000b83ffff */
.L_x_33:
[C---:B-1----:R-:W-:Y:S01]  /*2170*/  LEA R2, R14.reuse, UR4, 0x3 ;  /* 0x000000040e027c11 */ /* 0x042fe2000f8e18ff */
[----:B------:R-:W-:Y:S01]  /*2180*/  NOP ;  /* 0x0000000000007918 */ /* 0x000fe20000000000 */
[----:B--2---:R-:W-:Y:S02]  /*2190*/  SHF.L.U32 R3, R13, 0x1f, RZ ;  /* 0x0000001f0d037819 */ /* 0x004fe400000006ff */
[----:B------:R-:W-:Y:S02]  /*21a0*/  LEA R4, R14, UR4, 0x4 ;  /* 0x000000040e047c11 */ /* 0x000fe4000f8e20ff */
[----:B------:R-:W1:Y:S02]  /*21b0*/  SYNCS.PHASECHK.TRANS64.TRYWAIT P0, [R2+URZ+0x140], R3 ;  /* 0x00014003020075a7 */ /* 0x000e6400080011ff */
[----:B-1----:R-:W-:Y:S05]  /*21c0*/  @!P0 BRA `(.L_x_40) ;  /* 0x0000005000648947 */ /* 0x002fea0003800000 */
.L_x_131:
[----:B------:R-:W2:Y:S01]  /*21d0*/  LDS.128 R4, [R4+0x1d0] ;  /* 0x0001d00004047984 */ /* 0x000ea20000000c00 */
[----:B------:R-:W-:Y:S01]  /*21e0*/  ISETP.GE.AND P0, PT, R40, 0x1, PT ;  /* 0x000000012800780c */ /* 0x000fe20003f06270 */
[----:B-1----:R-:W-:Y:S01]  /*21f0*/  VIADD R2, R2, 0x150 ;  /* 0x0000015002027836 */ /* 0x002fe20000000000 */
[----:B------:R-:W-:Y:S01]  /*2200*/  @!PT LDS RZ, [RZ] ;  /* 0x00000000fffff984 */ /* 0x000fe20000000800 */
[----:B------:R-:W-:Y:S01]  /*2210*/  @!PT LDS RZ, [RZ] ;  /* 0x00000000fffff984 */ /* 0x000fe20000000800 */
[----:B------:R-:W-:Y:S01]  /*2220*/  @!PT LDS RZ, [RZ] ;  /* 0x00000000fffff984 */ /* 0x000fe20000000800 */
[----:B------:R-:W-:Y:S01]  /*2230*/  @!PT LDS RZ, [RZ] ;  /* 0x00000000fffff984 */ /* 0x000fe20000000800 */
[----:B------:R1:W-:Y:S06]  /*2240*/  MEMBAR.ALL.CTA ;  /* 0x0000000000007992 */ /* 0x0003ec0000008000 */
[----:B-1----:R-:W1:Y:S01]  /*2250*/  FENCE.VIEW.ASYNC.S ;  /* 0x00000000000073c6 */ /* 0x002e620000000000 */
[----:B------:R-:W-:-:S04]  /*2260*/  PRMT R2, RZ, 0x654, R2 ;  /* 0x00000654ff027816 */ /* 0x000fc80000000002 */
[----:B-1----:R1:W-:Y:S01]  /*2270*/  SYNCS.ARRIVE.TRANS64.RED.A1T0 RZ, [R2+URZ], RZ ;  /* 0x000000ff02ff79a7 */ /* 0x0023e200081004ff */
[----:B--2---:R-:W-:-:S13]  /*2280*/  LOP3.LUT P2, RZ, R6, 0x1, RZ, 0xc0, !PT ;  /* 0x0000000106ff7812 */ /* 0x004fda000784c0ff */
[----:B------:R-:W-:Y:S01]  /*2290*/  @P2 SHF.R.U32.HI R3, RZ, 0x10, R5 ;  /* 0x00000010ff032819 */ /* 0x000fe20000011605 */
[----:B------:R-:W-:Y:S01]  /*22a0*/  VOTEU.ANY UP0, P2 ;  /* 0x0000000000ff7886 */ /* 0x000fe20001000100 */
[----:B------:R-:W-:Y:S02]  /*22b0*/  @P2 MOV R11, R4 ;  /* 0x00000004000b2202 */ /* 0x000fe40000000f00 */
[----:B------:R-:W-:Y:S02]  /*22c0*/  @P2 R2UR.BROADCAST UR8, R3 ;  /* 0x00000000030822ca */ /* 0x000fe400008e0000 */
[----:B------:R-:W-:-:S11]  /*22d0*/  @P2 LOP3.LUT R8, R5, 0xffff, RZ, 0xc0, !PT ;  /* 0x0000ffff05082812 */ /* 0x000fd600078ec0ff */
[----:B------:R-:W-:Y:S01]  /*22e0*/  @UP0 UMOV UR36, UR8 ;  /* 0x0000000800240c82 */ /* 0x000fe20008000000 */
[----:B-1----:R-:W-:Y:S05]  /*22f0*/  @!P0 BRA `(.L_x_41) ;  /* 0x0000000000b88947 */ /* 0x002fea0003800000 */
[----:B------:R-:W3:Y:S01]  /*2300*/  LDC.64 R4, c[0x0][0xb18] ;  /* 0x0002c600ff047b82 */ /* 0x000ee20000000a00 */
[----:B------:R-:W-:-:S07]  /*2310*/  ISETP.NE.AND P3, PT, R40, 0x1, PT ;  /* 0x000000012800780c */ /* 0x000fce0003f65270 */
[----:B------:R-:W1:Y:S08]  /*2320*/  LDC.64 R6, c[0x0][0xb10] ;  /* 0x0002c400ff067b82 */ /* 0x000e700000000a00 */
[----:B------:R-:W2:Y:S08]  /*2330*/  LDC R18, c[0x0][0xb20] ;  /* 0x0002c800ff127b82 */ /* 0x000eb00000000800 */
[----:B------:R-:W4:Y:S01]  /*2340*/  LDC R20, c[0x0][0xb0c] ;  /* 0x0002c300ff147b82 */ /* 0x000f220000000800 */
[----:B---3--:R-:W-:Y:S01]  /*2350*/  IMAD.HI.U32 R19, R0, R5, RZ ;  /* 0x0000000500137227 */ /* 0x008fe200078e00ff */
[----:B------:R-:W-:-:S03]  /*2360*/  ISETP.NE.AND P0, PT, R4, 0x1, PT ;  /* 0x000000010400780c */ /* 0x000fc60003f05270 */
[----:B------:R-:W-:-:S03]  /*2370*/  IMAD.HI.U32 R5, R8, R5, RZ ;  /* 0x0000000508057227 */ /* 0x000fc600078e00ff */
[----:B------:R-:W3:Y:S01]  /*2380*/  LDC.64 R2, c[0x0][0xb28] ;  /* 0x0002ca00ff027b82 */ /* 0x000ee20000000a00 */
[----:B-1----:R-:W-:-:S04]  /*2390*/  IMAD.HI.U32 R22, R9, R6, RZ ;  /* 0x0000000609167227 */ /* 0x002fc800078e00ff */
[----:B------:R-:W-:Y:S01]  /*23a0*/  IMAD.HI.U32 R24, R11, R6, RZ ;  /* 0x000000060b187227 */ /* 0x000fe200078e00ff */
[----:B------:R-:W-:Y:S02]  /*23b0*/  SHF.R.U32.HI R22, RZ, R7, R22 ;  /* 0x00000007ff167219 */ /* 0x000fe40000011616 */
[-C--:B--2---:R-:W-:Y:S02]  /*23c0*/  SHF.R.U32.HI R19, RZ, R18.reuse, R19 ;  /* 0x00000012ff137219 */ /* 0x084fe40000011613 */
[----:B------:R-:W-:Y:S02]  /*23d0*/  SHF.R.U32.HI R5, RZ, R18, R5 ;  /* 0x00000012ff057219 */ /* 0x000fe40000011605 */
[----:B------:R-:W-:Y:S02]  /*23e0*/  SEL R19, R0, R19, !P0 ;  /* 0x0000001300137207 */ /* 0x000fe40004000000 */
[----:B------:R-:W-:Y:S02]  /*23f0*/  SHF.R.U32.HI R24, RZ, R7, R24 ;  /* 0x00000007ff187219 */ /* 0x000fe40000011618 */
[----:B----4-:R-:W-:-:S02]  /*2400*/  ISETP.NE.AND P1, PT, R20, 0x1, PT ;  /* 0x000000011400780c */ /* 0x010fc40003f25270 */
[----:B------:R-:W-:Y:S02]  /*2410*/  SEL R5, R8, R5, !P0 ;  /* 0x0000000508057207 */ /* 0x000fe40004000000 */
[----:B------:R-:W-:Y:S02]  /*2420*/  SEL R21, R9, R22, !P1 ;  /* 0x0000001609157207 */ /* 0x000fe40004800000 */
[----:B------:R-:W-:Y:S01]  /*2430*/  SEL R7, R11, R24, !P1 ;  /* 0x000000180b077207 */ /* 0x000fe20004800000 */
[----:B---3--:R-:W-:-:S04]  /*2440*/  IMAD.HI.U32 R22, R19, R2, RZ ;  /* 0x0000000213167227 */ /* 0x008fc800078e00ff */
[----:B------:R-:W-:Y:S01]  /*2450*/  IMAD.HI.U32 R6, R21, R2, RZ ;  /* 0x0000000215067227 */ /* 0x000fe200078e00ff */
[----:B------:R-:W-:-:S04]  /*2460*/  @P3 SHF.R.U32.HI R19, RZ, R3, R22 ;  /* 0x00000003ff133219 */ /* 0x000fc80000011616 */
[----:B------:R-:W-:Y:S01]  /*2470*/  @P3 SHF.R.U32.HI R21, RZ, R3, R6 ;  /* 0x00000003ff153219 */ /* 0x000fe20000011606 */
[----:B------:R-:W-:-:S04]  /*2480*/  IMAD R19, R40, R19, RZ ;  /* 0x0000001328137224 */ /* 0x000fc800078e02ff */
[----:B------:R-:W-:Y:S01]  /*2490*/  IMAD R6, R40, R21, RZ ;  /* 0x0000001528067224 */ /* 0x000fe200078e02ff */
[C---:B------:R-:W-:Y:S02]  /*24a0*/  ISETP.GE.AND P0, PT, R5.reuse, R19, PT ;  /* 0x000000130500720c */ /* 0x040fe40003f06270 */
[----:B------:R-:W-:Y:S02]  /*24b0*/  IADD3 R19, PT, PT, -R5, RZ, RZ ;  /* 0x000000ff05137210 */ /* 0x000fe40007ffe1ff */
[----:B------:R-:W-:Y:S01]  /*24c0*/  ISETP.GE.OR P0, PT, R7, R6, P0 ;  /* 0x000000060700720c */ /* 0x000fe20000706670 */
[----:B------:R-:W-:-:S04]  /*24d0*/  IMAD.HI.U32 R6, R5, R2, RZ ;  /* 0x0000000205067227 */ /* 0x000fc800078e00ff */
[----:B------:R-:W-:Y:S01]  /*24e0*/  IMAD R8, R4, R19, R8 ;  /* 0x0000001304087224 */ /* 0x000fe200078e0208 */
[----:B------:R-:W-:-:S04]  /*24f0*/  SHF.R.U32.HI R6, RZ, R3, R6 ;  /* 0x00000003ff067219 */ /* 0x000fc80000011606 */
[----:B------:R-:W-:-:S03]  /*2500*/  SEL R6, R5, R6, !P3 ;  /* 0x0000000605067207 */ /* 0x000fc60005800000 */
[----:B------:R-:W-:-:S04]  /*2510*/  @!P0 IMAD.HI.U32 R18, R7, R2, RZ ;  /* 0x0000000207128227 */ /* 0x000fc800078e00ff */
[----:B------:R-:W-:Y:S01]  /*2520*/  IMAD.MOV R2, RZ, RZ, -R6 ;  /* 0x000000ffff027224 */ /* 0x000fe200078e0a06 */
[----:B------:R-:W-:-:S03]  /*2530*/  @!P0 SHF.R.U32.HI R18, RZ, R3, R18 ;  /* 0x00000003ff128219 */ /* 0x000fc60000011612 */
[----:B------:R-:W-:Y:S01]  /*2540*/  IMAD R2, R40, R2, R5 ;  /* 0x0000000228027224 */ /* 0x000fe200078e0205 */
        /* <DEDUP_REMOVED lines=9> */
.L_x_41:
[----:B------:R-:W1:Y:S02]  /*25e0*/  LDCU UR8, c[0x0][0xb30] ;  /* 0x00016600ff0877ac */ /* 0x000e640008000800 */
[----:B-1----:R-:W-:-:S09]  /*25f0*/  UISETP.NE.AND UP0, UPT, UR8, 0x1, UPT ;  /* 0x000000010800788c */ /* 0x002fd2000bf05270 */
[----:B------:R-:W-:Y:S05]  /*2600*/  BRA.U UP0, `(.L_x_42) ;  /* 0x0000000100407547 */ /* 0x000fea000b800000 */
[----:B------:R-:W1:Y:S08]  /*2610*/  LDC.64 R4, c[0x0][0xb10] ;  /* 0x0002c400ff047b82 */ /* 0x000e700000000a00 */
[----:B------:R-:W2:Y:S08]  /*2620*/  LDC.64 R2, c[0x0][0xb18] ;  /* 0x0002c600ff027b82 */ /* 0x000eb00000000a00 */
[----:B------:R-:W4:Y:S08]  /*2630*/  LDC R6, c[0x0][0xb20] ;  /* 0x0002c800ff067b82 */ /* 0x000f300000000800 */
[----:B------:R-:W3:Y:S01]  /*2640*/  LDC R18, c[0x0][0xb0c] ;  /* 0x0002c300ff127b82 */ /* 0x000ee20000000800 */
[----:B-1----:R-:W-:-:S05]  /*2650*/  IMAD.HI.U32 R4, R11, R4, RZ ;  /* 0x000000040b047227 */ /* 0x002fca00078e00ff */
[----:B------:R-:W-:Y:S01]  /*2660*/  SHF.R.U32.HI R4, RZ, R5, R4 ;  /* 0x00000005ff047219 */ /* 0x000fe20000011604 */
[----:B--2---:R-:W-:Y:S01]  /*2670*/  IMAD.HI.U32 R3, R8, R3, RZ ;  /* 0x0000000308037227 */ /* 0x004fe200078e00ff */
[----:B------:R-:W-:-:S04]  /*2680*/  ISETP.NE.AND P0, PT, R2, 0x1, PT ;  /* 0x000000010200780c */ /* 0x000fc80003f05270 */
[----:B----4-:R-:W-:-:S04]  /*2690*/  SHF.R.U32.HI R3, RZ, R6, R3 ;  /* 0x00000006ff037219 */ /* 0x010fc80000011603 */
[----:B------:R-:W-:Y:S02]  /*26a0*/  SEL R3, R8, R3, !P0 ;  /* 0x0000000308037207 */ /* 0x000fe40004000000 */
[----:B---3--:R-:W-:-:S04]  /*26b0*/  ISETP.NE.AND P1, PT, R18, 0x1, PT ;  /* 0x000000011200780c */ /* 0x008fc80003f25270 */
[----:B------:R-:W-:-:S05]  /*26c0*/  SEL R4, R11, R4, !P1 ;  /* 0x000000040b047207 */ /* 0x000fca0004800000 */
[----:B------:R-:W-:Y:S02]  /*26d0*/  IMAD.IADD R5, R3, 0x1, -R4 ;  /* 0x0000000103057824 */ /* 0x000fe400078e0a04 */
[----:B------:R-:W-:Y:S02]  /*26e0*/  IMAD.IADD R3, R4, 0x1, -R3 ;  /* 0x0000000104037824 */ /* 0x000fe400078e0a03 */
[----:B------:R-:W-:Y:S02]  /*26f0*/  IMAD R11, R5, R18, R11 ;  /* 0x00000012050b7224 */ /* 0x000fe400078e020b */
[----:B------:R-:W-:-:S07]  /*2700*/  IMAD R8, R3, R2, R8 ;  /* 0x0000000203087224 */ /* 0x000fce00078e0208 */
.L_x_42:
[----:B------:R-:W-:Y:S01]  /*2710*/  VIADD R14, R14, 0x1 ;  /* 0x000000010e0e7836 */ /* 0x000fe20000000000 */
[----:B------:R-:W-:Y:S01]  /*2720*/  PLOP3.LUT P1, PT, PT, PT, PT, 0x80, 0x8 ;  /* 0x000000000008781c */ /* 0x000fe20003f2f070 */
[----:B------:R-:W-:Y:S02]  /*2730*/  IMAD.IADD R93, R11, 0x1, R92 ;  /* 0x000000010b5d7824 */ /* 0x000fe400078e025c */
[----:B------:R-:W-:Y:S01]  /*2740*/  IMAD.IADD R94, R8, 0x1, R81 ;  /* 0x00000001085e7824 */ /* 0x000fe200078e0251 */
[----:B------:R-:W-:-:S04]  /*2750*/  ISETP.NE.AND P0, PT, R14, 0x2, PT ;  /* 0x000000020e00780c */ /* 0x000fc80003f05270 */
[----:B------:R-:W-:Y:S02]  /*2760*/  SEL R2, RZ, 0x1, P0 ;  /* 0x00000001ff027807 */ /* 0x000fe40000000000 */
[----:B------:R-:W-:Y:S02]  /*2770*/  SEL R14, R14, RZ, P0 ;  /* 0x000000ff0e0e7207 */ /* 0x000fe40000000000 */
[----:B------:R-:W-:Y:S01]  /*2780*/  LOP3.LUT R13, R13, R2, RZ, 0x3c, !PT ;  /* 0x000000020d0d7212 */ /* 0x000fe200078e3cff */
[----:B------:R-:W-:Y:S06]  /*2790*/  @P2 BRA `(.L_x_43) ;  /* 0xfffffff000582947 */ /* 0x000fec000383ffff */
[----:B------:R-:W-:Y:S01]  /*27a0*/  UIADD3 UR4, UPT, UPT, UR4, 0x90, URZ ;  /* 0x0000009004047890 */ /* 0x000fe2000fffe0ff */
[----:B------:R-:W-:-:S03]  /*27b0*/  SHF.L.U32 R3, R15, 0x1f, RZ ;  /* 0x0000001f0f037819 */ /* 0x000fc600000006ff */
[----:B------:R-:W-:-:S09]  /*27c0*/  ULEA UR5, UR13, UR4, 0x3 ;  /* 0x000000040d057291 */ /* 0x000fd2000f8e18ff */
[----:B------:R-:W1:Y:S02]  /*27d0*/  SYNCS.PHASECHK.TRANS64.TRYWAIT P0, [UR5], R3 ;  /* 0x00000003ff0075a7 */ /* 0x000e640008001105 */
[----:B-1----:R-:W-:Y:S05]  /*27e0*/  @!P0 BRA `(.L_x_44) ;  /* 0x0000004800f08947 */ /* 0x002fea0003800000 */
.L_x_133:
[----:B------:R-:W-:-:S04]  /*27f0*/  UIADD3 UR6, UPT, UPT, UR13, 0x1, URZ ;  /* 0x000000010d067890 */ /* 0x000fc8000fffe0ff */
[----:B------:R-:W-:-:S04]  /*2800*/  UISETP.NE.AND UP0, UPT, UR6, 0x12, UPT ;  /* 0x000000120600788c */ /* 0x000fc8000bf05270 */
[----:B------:R-:W-:Y:S02]  /*2810*/  USEL UR7, URZ, 0x1, UP0 ;  /* 0x00000001ff077887 */ /* 0x000fe40008000000 */
[----:B------:R-:W-:-:S04]  /*2820*/  USEL UR6, UR6, URZ, UP0 ;  /* 0x000000ff06067287 */ /* 0x000fc80008000000 */
[----:B------:R-:W-:Y:S01]  /*2830*/  ULEA UR5, UR6, UR4, 0x3 ;  /* 0x0000000406057291 */ /* 0x000fe2000f8e18ff */
[----:B------:R-:W-:-:S04]  /*2840*/  LOP3.LUT R2, R15, UR7, RZ, 0x3c, !PT ;  /* 0x000000070f027c12 */ /* 0x000fc8000f8e3cff */
[----:B-1----:R-:W-:-:S04]  /*2850*/  SHF.L.U32 R3, R2, 0x1f, RZ ;  /* 0x0000001f02037819 */ /* 0x002fc800000006ff */
[----:B------:R-:W1:Y:S02]  /*2860*/  SYNCS.PHASECHK.TRANS64.TRYWAIT P0, [UR5], R3 ;  /* 0x00000003ff0075a7 */ /* 0x000e640008001105 */
[----:B-1----:R-:W-:Y:S05]  /*2870*/  @!P0 BRA `(.L_x_45) ;  /* 0x0000004800e48947 */ /* 0x002fea0003800000 */
.L_x_135:
        /* <DEDUP_REMOVED lines=9> */
.L_x_137:
        /* <DEDUP_REMOVED lines=9> */
.L_x_139:
        /* <DEDUP_REMOVED lines=9> */
.L_x_141:
        /* <DEDUP_REMOVED lines=9> */
.L_x_143:
        /* <DEDUP_REMOVED lines=9> */
.L_x_145:
        /* <DEDUP_REMOVED lines=9> */
.L_x_147:
        /* <DEDUP_REMOVED lines=9> */
.L_x_149:
        /* <DEDUP_REMOVED lines=9> */
.L_x_151:
        /* <DEDUP_REMOVED lines=9> */
.L_x_153:
        /* <DEDUP_REMOVED lines=9> */
.L_x_155:
        /* <DEDUP_REMOVED lines=9> */
.L_x_157:
        /* <DEDUP_REMOVED lines=9> */
.L_x_159:
        /* <DEDUP_REMOVED lines=9> */
.L_x_161:
        /* <DEDUP_REMOVED lines=9> */
.L_x_163:
        /* <DEDUP_REMOVED lines=9> */
.L_x_165:
[----:B------:R-:W-:-:S04]  /*30f0*/  UIADD3 UR6, UPT, UPT, UR6, 0x1, URZ ;  /* 0x0000000106067890 */ /* 0x000fc8000fffe0ff */
[----:B------:R-:W-:-:S04]  /*3100*/  UISETP.NE.AND UP0, UPT, UR6, 0x12, UPT ;  /* 0x000000120600788c */ /* 0x000fc8000bf05270 */
[----:B------:R-:W-:Y:S02]  /*3110*/  USEL UR5, URZ, 0x1, UP0 ;  /* 0x00000001ff057887 */ /* 0x000fe40008000000 */
[----:B------:R-:W-:-:S04]  /*3120*/  USEL UR6, UR6, URZ, UP0 ;  /* 0x000000ff06067287 */ /* 0x000fc80008000000 */
[----:B------:R-:W-:Y:S01]  /*3130*/  ULEA UR6, UR6, UR4, 0x3 ;  /* 0x0000000406067291 */ /* 0x000fe2000f8e18ff */
[----:B-1----:R-:W-:-:S04]  /*3140*/  LOP3.LUT R3, R2, UR5, RZ, 0x3c, !PT ;  /* 0x0000000502037c12 */ /* 0x002fc8000f8e3cff */
[----:B------:R-:W-:Y:S01]  /*3150*/  SHF.L.U32 R3, R3, 0x1f, RZ ;  /* 0x0000001f03037819 */ /* 0x000fe200000006ff */
[----:B---3--:R-:W-:-:S07]  /*3160*/  IMAD.U32 R0, RZ, RZ, UR6 ;  /* 0x00000006ff007e24 */ /* 0x008fce000f8e00ff */
.L_x_61:
[----:B-1----:R1:W2:Y:S02]  /*3170*/  SYNCS.PHASECHK.TRANS64.TRYWAIT P0, [R0+URZ], R3 ;  /* 0x00000003000075a7 */ /* 0x0022a400080011ff */
[----:B--2---:R-:W-:Y:S05]  /*3180*/  @!P0 NANOSLEEP.SYNCS 0x989680 ;  /* 0x009896800000895d */ /* 0x004fea0003900000 */
[----:B------:R-:W2:Y:S02]  /*3190*/  @!P0 SYNCS.PHASECHK.TRANS64 P0, [R0+URZ], R3 ;  /* 0x00000003000085a7 */ /* 0x000ea400080010ff */
[----:B--2---:R-:W-:Y:S05]  /*31a0*/  @P0 EXIT ;  /* 0x000000000000094d */ /* 0x004fea0003800000 */
[----:B------:R-:W-:Y:S05]  /*31b0*/  BRA `(.L_x_61) ;  /* 0xfffffffc00ec7947 */ /* 0x000fea000383ffff */
.L_x_23:
[----:B------:R-:W-:-:S04]  /*31c0*/  UISETP.NE.AND UP1, UPT, UR37, URZ, UPT ;  /* 0x000000ff2500728c */ /* 0x000fc8000bf25270 */
[----:B------:R-:W-:-:S09]  /*31d0*/  UISETP.NE.OR UP1, UPT, UR10, 0x1, UP1 ;  /* 0x000000010a00788c */ /* 0x000fd20008f25670 */
[----:B------:R-:W-:Y:S05]  /*31e0*/  BRA.U UP1, `(.L_x_62) ;  /* 0x00000005014c7547 */ /* 0x000fea000b800000 */
[----:B------:R-:W-:Y:S01]  /*31f0*/  HFMA2 R11, -RZ, RZ, 0, 0 ;  /* 0x00000000ff0b7431 */ /* 0x000fe200000001ff */
[----:B------:R-:W-:Y:S01]  /*3200*/  ISETP.GE.U32.AND P2, PT, R10, 0x2, PT ;  /* 0x000000020a00780c */ /* 0x000fe20003f46070 */
[----:B------:R-:W-:Y:S01]  /*3210*/  IMAD.MOV.U32 R12, RZ, RZ, 0x1 ;  /* 0x00000001ff0c7424 */ /* 0x000fe200078e00ff */
[----:B------:R-:W-:Y:S01]  /*3220*/  CS2R R8, SRZ ;  /* 0x0000000000087805 */ /* 0x000fe2000001ff00 */
[----:B------:R-:W-:Y:S01]  /*3230*/  IMAD.MOV.U32 R3, RZ, RZ, RZ ;  /* 0x000000ffff037224 */ /* 0x000fe200078e00ff */
[----:B------:R-:W-:Y:S01]  /*3240*/  UMOV UR4, 0x400 ;  /* 0x0000040000047882 */ /* 0x000fe20000000000 */
[----:B------:R-:W-:Y:S01]  /*3250*/  UMOV UR6, URZ ;  /* 0x000000ff00067c82 */ /* 0x000fe20008000000 */
[----:B------:R-:W-:-:S12]  /*3260*/  ULEA UR37, UR37, UR4, 0x18 ;  /* 0x0000000425257291 */ /* 0x000fd8000f8ec0ff */
.L_x_66:
[----:B------:R-:W-:Y:S02]  /*3270*/  LEA R0, R3, UR37, 0x3 ;  /* 0x0000002503007c11 */ /* 0x000fe4000f8e18ff */
[----:B------:R-:W-:-:S03]  /*3280*/  SHF.L.U32 R5, R8, 0x1f, RZ ;  /* 0x0000001f08057819 */ /* 0x000fc600000006ff */
[----:B------:R-:W-:Y:S01]  /*3290*/  VIADD R4, R0, 0x1b0 ;  /* 0x000001b000047836 */ /* 0x000fe20000000000 */
[----:B------:R-:W1:Y:S02]  /*32a0*/  SYNCS.PHASECHK.TRANS64.TRYWAIT P0, [R0+URZ+0x1a0], R5 ;  /* 0x0001a005000075a7 */ /* 0x000e6400080011ff */
[----:B-1----:R-:W-:Y:S05]  /*32b0*/  @!P0 BRA `(.L_x_63) ;  /* 0x0000004400d48947 */ /* 0x002fea0003800000 */
.L_x_166:
[----:B------:R-:W-:Y:S01]  /*32c0*/  ULEA UR5, UR6, UR37, 0x3 ;  /* 0x0000002506057291 */ /* 0x000fe2000f8e18ff */
[----:B------:R-:W-:Y:S01]  /*32d0*/  PRMT R4, RZ, 0x654, R4 ;  /* 0x00000654ff047816 */ /* 0x000fe20000000004 */
[----:B-1----:R-:W-:Y:S01]  /*32e0*/  @!P2 IMAD.MOV.U32 R5, RZ, RZ, 0x10 ;  /* 0x00000010ff05a424 */ /* 0x002fe200078e00ff */
[----:B------:R-:W-:Y:S01]  /*32f0*/  SHF.L.U32 R7, R12, 0x1f, RZ ;  /* 0x0000001f0c077819 */ /* 0x000fe200000006ff */
[----:B------:R-:W-:Y:S01]  /*3300*/  UIADD3 UR4, UPT, UPT, UR5, 0x140, URZ ;  /* 0x0000014005047890 */ /* 0x000fe2000fffe0ff */
[----:B------:R1:W-:Y:S05]  /*3310*/  SYNCS.ARRIVE.TRANS64.RED.A1T0 RZ, [R4+URZ], RZ ;  /* 0x000000ff04ff79a7 */ /* 0x0003ea00081004ff */
[----:B------:R-:W-:Y:S01]  /*3320*/  IMAD.U32 R13, RZ, RZ, UR4 ;  /* 0x00000004ff0d7e24 */ /* 0x000fe2000f8e00ff */
[----:B------:R-:W2:Y:S04]  /*3330*/  SYNCS.PHASECHK.TRANS64.TRYWAIT P0, [UR5+0x150], R7 ;  /* 0x00015007ff0075a7 */ /* 0x000ea80008001105 */
[----:B------:R-:W-:Y:S01]  /*3340*/  PRMT R13, R10, 0x654, R13 ;  /* 0x000006540a0d7816 */ /* 0x000fe2000000000d */
[----:B-12---:R-:W-:Y:S06]  /*3350*/  @!P0 BRA `(.L_x_64) ;  /* 0x0000004400c08947 */ /* 0x006fec0003800000 */
.L_x_168:
[----:B------:R-:W-:Y:S01]  /*3360*/  ULEA UR4, UR6, UR37, 0x4 ;  /* 0x0000002506047291 */ /* 0x000fe2000f8e20ff */
[----:B------:R-:W-:Y:S01]  /*3370*/  SEL R2, R13, R2, !P2 ;  /* 0x000000020d027207 */ /* 0x000fe20005000000 */
[----:B------:R-:W-:Y:S01]  /*3380*/  UIADD3 UR5, UPT, UPT, UR5, 0x140, URZ ;  /* 0x0000014005057890 */ /* 0x000fe2000fffe0ff */
[----:B-1----:R-:W-:Y:S01]  /*3390*/  LEA R0, R11, UR37, 0x3 ;  /* 0x000000250b007c11 */ /* 0x002fe2000f8e18ff */
[----:B------:R-:W-:Y:S01]  /*33a0*/  UIADD3 UR4, UPT, UPT, UR4, 0x1d0, URZ ;  /* 0x000001d004047890 */ /* 0x000fe2000fffe0ff */
[----:B------:R1:W-:Y:S01]  /*33b0*/  @!P2 SYNCS.ARRIVE.TRANS64.RED RZ, [R2+URZ], R5 ;  /* 0x0000000502ffa9a7 */ /* 0x0003e200080004ff */
[----:B------:R-:W-:Y:S01]  /*33c0*/  UIADD3 UR6, UPT, UPT, UR6, 0x1, URZ ;  /* 0x0000000106067890 */ /* 0x000fe2000fffe0ff */
[----:B------:R-:W-:-:S03]  /*33d0*/  VIADD R3, R3, 0x1 ;  /* 0x0000000103037836 */ /* 0x000fc60000000000 */
[----:B------:R-:W-:Y:S02]  /*33e0*/  UISETP.NE.AND UP0, UPT, UR6, 0x2, UPT ;  /* 0x000000020600788c */ /* 0x000fe4000bf05270 */
[----:B------:R-:W-:Y:S01]  /*33f0*/  ISETP.NE.AND P0, PT, R3, 0x2, PT ;  /* 0x000000020300780c */ /* 0x000fe20003f05270 */
[----:B------:R-:W-:Y:S06]  /*3400*/  UGETNEXTWORKID.BROADCAST [UR4], [UR5] ;  /* 0x00000000040073ca */ /* 0x000fec0008000100 */
[----:B------:R-:W-:Y:S02]  /*3410*/  USEL UR4, URZ, 0x1, UP0 ;  /* 0x00000001ff047887 */ /* 0x000fe40008000000 */
[----:B------:R-:W-:-:S04]  /*3420*/  USEL UR6, UR6, URZ, UP0 ;  /* 0x000000ff06067287 */ /* 0x000fc80008000000 */
[----:B------:R-:W-:Y:S02]  /*3430*/  LOP3.LUT R12, R12, UR4, RZ, 0x3c, !PT ;  /* 0x000000040c0c7c12 */ /* 0x000fe4000f8e3cff */
[----:B-1----:R-:W-:-:S04]  /*3440*/  SHF.L.U32 R5, R9, 0x1f, RZ ;  /* 0x0000001f09057819 */ /* 0x002fc800000006ff */
[----:B------:R-:W1:Y:S02]  /*3450*/  SYNCS.PHASECHK.TRANS64.TRYWAIT P1, [R0+URZ+0x140], R5 ;  /* 0x00014005000075a7 */ /* 0x000e6400080211ff */
[----:B-1----:R-:W-:Y:S05]  /*3460*/  @!P1 BRA `(.L_x_65) ;  /* 0x0000004400949947 */ /* 0x002fea0003800000 */
.L_x_169:
[----:B------:R-:W-:Y:S01]  /*3470*/  LEA R4, R11, UR37, 0x4 ;  /* 0x000000250b047c11 */ /* 0x000fe2000f8e20ff */
[----:B-1----:R-:W-:Y:S01]  /*3480*/  VIADD R0, R0, 0x150 ;  /* 0x0000015000007836 */ /* 0x002fe20000000000 */
[----:B------:R-:W-:Y:S01]  /*3490*/  SEL R3, R3, RZ, P0 ;  /* 0x000000ff03037207 */ /* 0x000fe20000000000 */
[----:B------:R-:W-:-:S03]  /*34a0*/  VIADD R11, R11, 0x1 ;  /* 0x000000010b0b7836 */ /* 0x000fc60000000000 */
[----:B------:R-:W1:Y:S01]  /*34b0*/  LDS.128 R4, [R4+0x1d0] ;  /* 0x0001d00004047984 */ /* 0x000e620000000c00 */
[----:B------:R-:W-:Y:S02]  /*34c0*/  PRMT R0, RZ, 0x654, R0 ;  /* 0x00000654ff007816 */ /* 0x000fe40000000000 */
[C---:B------:R-:W-:Y:S01]  /*34d0*/  ISETP.NE.AND P1, PT, R11.reuse, 0x2, PT ;  /* 0x000000020b00780c */ /* 0x040fe20003f25270 */
[----:B------:R-:W-:Y:S01]  /*34e0*/  @!PT LDS RZ, [RZ] ;  /* 0x00000000fffff984 */ /* 0x000fe20000000800 */
[----:B------:R-:W-:Y:S01]  /*34f0*/  @!PT LDS RZ, [RZ] ;  /* 0x00000000fffff984 */ /* 0x000fe20000000800 */
[----:B------:R-:W-:Y:S01]  /*3500*/  @!PT LDS RZ, [RZ] ;  /* 0x00000000fffff984 */ /* 0x000fe20000000800 */
[----:B------:R-:W-:Y:S01]  /*3510*/  @!PT LDS RZ, [RZ] ;  /* 0x00000000fffff984 */ /* 0x000fe20000000800 */
[----:B------:R2:W-:Y:S06]  /*3520*/  MEMBAR.ALL.CTA ;  /* 0x0000000000007992 */ /* 0x0005ec0000008000 */
[----:B--2---:R-:W2:Y:S01]  /*3530*/  FENCE.VIEW.ASYNC.S ;  /* 0x00000000000073c6 */ /* 0x004ea20000000000 */
[----:B------:R-:W-:Y:S01]  /*3540*/  SEL R11, R11, RZ, P1 ;  /* 0x000000ff0b0b7207 */ /* 0x000fe20000800000 */
[----:B--2---:R2:W-:Y:S01]  /*3550*/  SYNCS.ARRIVE.TRANS64.RED.A1T0 RZ, [R0+URZ], RZ ;  /* 0x000000ff00ff79a7 */ /* 0x0045e200081004ff */
[----:B-1----:R-:W-:-:S02]  /*3560*/  LOP3.LUT P3, RZ, R6, 0x1, RZ, 0xc0, !PT ;  /* 0x0000000106ff7812 */ /* 0x002fc4000786c0ff */
[----:B------:R-:W-:-:S04]  /*3570*/  SEL R5, RZ, 0x1, P0 ;  /* 0x00000001ff057807 */ /* 0x000fc80000000000 */
[----:B------:R-:W-:Y:S02]  /*3580*/  LOP3.LUT R8, R8, R5, RZ, 0x3c, !PT ;  /* 0x0000000508087212 */ /* 0x000fe400078e3cff */
[----:B--2---:R-:W-:-:S04]  /*3590*/  SEL R0, RZ, 0x1, P1 ;  /* 0x00000001ff007807 */ /* 0x004fc80000800000 */
[----:B------:R-:W-:Y:S01]  /*35a0*/  LOP3.LUT R9, R9, R0, RZ, 0x3c, !PT ;  /* 0x0000000009097212 */ /* 0x000fe200078e3cff */
[----:B------:R-:W-:Y:S06]  /*35b0*/  @P3 BRA `(.L_x_66) ;  /* 0xfffffffc002c3947 */ /* 0x000fec000383ffff */
[----:B------:R-:W-:Y:S01]  /*35c0*/  ULEA UR5, UR6, UR37, 0x3 ;  /* 0x0000002506057291 */ /* 0x000fe2000f8e18ff */
[----:B------:R-:W-:-:S08]  /*35d0*/  SHF.L.U32 R3, R12, 0x1f, RZ ;  /* 0x0000001f0c037819 */ /* 0x000fd000000006ff */
[----:B------:R-:W1:Y:S02]  /*35e0*/  SYNCS.PHASECHK.TRANS64 P0, [UR5+0x150], R3 ;  /* 0x00015003ff0075a7 */ /* 0x000e640008001005 */
[----:B-1----:R-:W-:Y:S05]  /*35f0*/  @P0 BRA `(.L_x_67) ;  /* 0x0000000000080947 */ /* 0x002fea0003800000 */
[----:B------:R-:W1:Y:S02]  /*3600*/  SYNCS.PHASECHK.TRANS64.TRYWAIT P0, [UR5+0x150], R3 ;  /* 0x00015003ff0075a7 */ /* 0x000e640008001105 */
[----:B-1----:R-:W-:Y:S05]  /*3610*/  @!P0 BRA `(.L_x_68) ;  /* 0x00000044003c8947 */ /* 0x002fea0003800000 */
.L_x_67:
[----:B------:R-:W-:-:S04]  /*3620*/  UIADD3 UR4, UPT, UPT, UR6, 0x1, URZ ;  /* 0x0000000106047890 */ /* 0x000fc8000fffe0ff */
[----:B------:R-:W-:-:S04]  /*3630*/  UISETP.NE.AND UP0, UPT, UR4, 0x2, UPT ;  /* 0x000000020400788c */ /* 0x000fc8000bf05270 */
[----:B------:R-:W-:Y:S02]  /*3640*/  USEL UR7, URZ, 0x1, UP0 ;  /* 0x00000001ff077887 */ /* 0x000fe40008000000 */
[----:B------:R-:W-:-:S04]  /*3650*/  USEL UR4, UR4, URZ, UP0 ;  /* 0x000000ff04047287 */ /* 0x000fc80008000000 */
[----:B------:R-:W-:Y:S01]  /*3660*/  ULEA UR4, UR4, UR37, 0x3 ;  /* 0x0000002504047291 */ /* 0x000fe2000f8e18ff */
[----:B-1----:R-:W-:-:S04]  /*3670*/  LOP3.LUT R3, R12, UR7, RZ, 0x3c, !PT ;  /* 0x000000070c037c12 */ /* 0x002fc8000f8e3cff */
[----:B------:R-:W-:-:S04]  /*3680*/  SHF.L.U32 R0, R3, 0x1f, RZ ;  /* 0x0000001f03007819 */ /* 0x000fc800000006ff */
[----:B------:R-:W1:Y:S02]  /*3690*/  SYNCS.PHASECHK.TRANS64 P0, [UR4+0x150], R0 ;  /* 0x00015000ff0075a7 */ /* 0x000e640008001004 */
[----:B-1----:R-:W-:Y:S05]  /*36a0*/  @P0 EXIT ;  /* 0x000000000000094d */ /* 0x002fea0003800000 */
[----:B------:R-:W-:Y:S02]  /*36b0*/  SHF.L.U32 R3, R3, 0x1f, RZ ;  /* 0x0000001f03037819 */ /* 0x000fe400000006ff */
[----:B------:R-:W-:-:S07]  /*36c0*/  MOV R0, UR4 ;  /* 0x0000000400007c02 */ /* 0x000fce0008000f00 */
.L_x_69:
[----:B-1----:R1:W2:Y:S02]  /*36d0*/  SYNCS.PHASECHK.TRANS64.TRYWAIT P0, [R0+URZ+0x150], R3 ;  /* 0x00015003000075a7 */ /* 0x0022a400080011ff */
[----:B--2---:R-:W-:Y:S05]  /*36e0*/  @!P0 NANOSLEEP.SYNCS 0x989680 ;  /* 0x009896800000895d */ /* 0x004fea0003900000 */
[----:B------:R-:W2:Y:S02]  /*36f0*/  @!P0 SYNCS.PHASECHK.TRANS64 P0, [R0+URZ+0x150], R3 ;  /* 0x00015003000085a7 */ /* 0x000ea400080010ff */
[----:B--2---:R-:W-:Y:S05]  /*3700*/  @P0 EXIT ;  /* 0x000000000000094d */ /* 0x004fea0003800000 */
[----:B------:R-:W-:Y:S05]  /*3710*/  BRA `(.L_x_69) ;  /* 0xfffffffc00ec7947 */ /* 0x000fea000383ffff */
.L_x_62:
[----:B------:R-:W-:Y:S05]  /*3720*/  BRA.U UP4, `(.L_x_70) ;  /* 0x0000001104d87547 */ /* 0x000fea000b800000 */
[----:B------:R-:W-:Y:S01]  /*3730*/  UMOV UR6, 0x40 ;  /* 0x0000004000067882 */ /* 0x000fe20000000000 */
[----:B------:R-:W-:Y:S01]  /*3740*/  NOP ;  /* 0x0000000000007918 */ /* 0x000fe20000000000 */
[----:B------:R-:W-:Y:S01]  /*3750*/  ULEA UR6, UR37, UR6, 0x18 ;  /* 0x0000000625067291 */ /* 0x000fe2000f8ec0ff */
[----:B------:R-:W-:Y:S02]  /*3760*/  UMOV UR7, 0x400 ;  /* 0x0000040000077882 */ /* 0x000fe40000000000 */
[----:B------:R-:W-:-:S06]  /*3770*/  ULEA UR37, UR37, UR7, 0x18 ;  /* 0x0000000725257291 */ /* 0x000fcc000f8ec0ff */
[----:B------:R-:W1:Y:S02]  /*3780*/  LDS.U8 R2, [UR6+0x1c] ;  /* 0x00001c06ff027984 */ /* 0x000e640008000000 */
[----:B-1----:R-:W-:-:S13]  /*3790*/  ISETP.NE.AND P0, PT, R2, RZ, PT ;  /* 0x000000ff0200720c */ /* 0x002fda0003f05270 */
[----:B------:R-:W-:Y:S05]  /*37a0*/  @P0 BRA `(.L_x_71) ;  /* 0x0000000400080947 */ /* 0x000fea0003800000 */
[----:B------:R-:W-:Y:S02]  /*37b0*/  UISETP.NE.U32.AND UP0, UPT, UR5, 0x1, UPT ;  /* 0x000000010500788c */ /* 0x000fe4000bf05070 */
[----:B------:R-:W-:-:S07]  /*37c0*/  UIADD3 UR8, UPT, UPT, UR6, 0x8, URZ ;  /* 0x0000000806087890 */ /* 0x000fce000fffe0ff */
[----:B------:R-:W-:Y:S05]  /*37d0*/  BRA.U !UP0, `(.L_x_72) ;  /* 0x00000001089c7547 */ /* 0x000fea000b800000 */
[----:B------:R-:W-:Y:S01]  /*37e0*/  ELECT P0, URZ, PT ;  /* 0x0000000000ff782f */ /* 0x000fe20003800000 */
[----:B------:R-:W-:-:S12]  /*37f0*/  BSSY B0, `(.L_x_72) ;  /* 0x0000025000007945 */ /* 0x000fd80003800000 */
[----:B------:R-:W-:Y:S05]  /*3800*/  @!P0 BRA `(.L_x_73) ;  /* 0x00000000008c8947 */ /* 0x000fea0003800000 */
[----:B------:R-:W-:-:S05]  /*3810*/  UMOV UR7, 0x10 ;  /* 0x0000001000077882 */ /* 0x000fca0000000000 */
[----:B------:R-:W-:Y:S04]  /*3820*/  DEPBAR.LE SB1, 0x36 ;  /* 0x00009d800000791a */ /* 0x000fe80000000000 */
[----:B------:R-:W1:Y:S02]  /*3830*/  UTCATOMSWS.2CTA.FIND_AND_SET.ALIGN UP1, UR7, UR7 ;  /* 0x00000007000775e3 */ /* 0x000e640008220800 */
[----:B-1----:R-:W-:Y:S01]  /*3840*/  MOV R11, UR7 ;  /* 0x00000007000b7c02 */ /* 0x002fe20008000f00 */
[----:B------:R-:W-:Y:S06]  /*3850*/  BRA.U UP1, `(.L_x_74) ;  /* 0x0000000101187547 */ /* 0x000fec000b800000 */
.L_x_75:
[----:B------:R-:W-:Y:S05]  /*3860*/  NANOSLEEP 0x64 ;  /* 0x000000640000795d */ /* 0x000fea0003800000 */
[----:B------:R-:W-:-:S05]  /*3870*/  UMOV UR7, 0x10 ;  /* 0x0000001000077882 */ /* 0x000fca0000000000 */
[----:B------:R-:W-:Y:S04]  /*3880*/  DEPBAR.LE SB1, 0x36 ;  /* 0x00009d800000791a */ /* 0x000fe80000000000 */
[----:B------:R-:W1:Y:S02]  /*3890*/  UTCATOMSWS.2CTA.FIND_AND_SET.ALIGN UP1, UR7, UR7 ;  /* 0x00000007000775e3 */ /* 0x000e640008220800 */
[----:B-1----:R-:W-:Y:S01]  /*38a0*/  MOV R11, UR7 ;  /* 0x00000007000b7c02 */ /* 0x002fe20008000f00 */
[----:B------:R-:W-:Y:S05]  /*38b0*/  BRA.U !UP1, `(.L_x_75) ;  /* 0xfffffffd09e87547 */ /* 0x000fea000b83ffff */
.L_x_74:
[----:B------:R-:W1:Y:S01]  /*38c0*/  LDS R5, [UR6+0x10] ;  /* 0x00001006ff057984 */ /* 0x000e620008000800 */
[----:B------:R-:W-:Y:S01]  /*38d0*/  IMAD.U32 R3, RZ, RZ, UR37 ;  /* 0x00000025ff037e24 */ /* 0x000fe2000f8e00ff */
[----:B------:R-:W-:-:S03]  /*38e0*/  MOV R2, UR4 ;  /* 0x0000000400027c02 */ /* 0x000fc60008000f00 */
[----:B------:R-:W-:Y:S01]  /*38f0*/  VIADD R3, R3, 0x1f0 ;  /* 0x000001f003037836 */ /* 0x000fe20000000000 */
[----:B-1----:R-:W-:-:S04]  /*3900*/  SHF.L.U32 R5, R5, 0x1f, RZ ;  /* 0x0000001f05057819 */ /* 0x002fc800000006ff */
[----:B------:R-:W1:Y:S02]  /*3910*/  SYNCS.PHASECHK.TRANS64.TRYWAIT P0, [UR6+0x8], R5 ;  /* 0x00000805ff0075a7 */ /* 0x000e640008001106 */
[----:B-1----:R-:W-:Y:S05]  /*3920*/  @P0 BRA `(.L_x_76) ;  /* 0x0000000000080947 */ /* 0x002fea0003800000 */
[----:B------:R-:W1:Y:S02]  /*3930*/  SYNCS.PHASECHK.TRANS64.TRYWAIT P0, [UR6+0x8], R5 ;  /* 0x00000805ff0075a7 */ /* 0x000e640008001106 */
[----:B-1----:R-:W-:Y:S05]  /*3940*/  @!P0 BRA `(.L_x_77) ;  /* 0x0000004000888947 */ /* 0x002fea0003800000 */
.L_x_76:
[----:B-1----:R-:W-:Y:S01]  /*3950*/  HFMA2 R4, -RZ, RZ, 0, 5.9604644775390625e-08 ;  /* 0x00000001ff047431 */ /* 0x002fe200000001ff */
[----:B------:R-:W-:Y:S01]  /*3960*/  UPRMT UR7, UR4, 0x654, UR8 ;  /* 0x0000065404077896 */ /* 0x000fe20008000008 */
[----:B------:R-:W-:Y:S01]  /*3970*/  IMAD.MOV.U32 R6, RZ, RZ, 0xffff ;  /* 0x0000ffffff067424 */ /* 0x000fe200078e00ff */
[----:B------:R-:W-:Y:S01]  /*3980*/  PRMT R2, R2, 0x654, R3 ;  /* 0x0000065402027816 */ /* 0x000fe20000000003 */
[----:B------:R-:W-:Y:S02]  /*3990*/  IMAD.MOV.U32 R5, RZ, RZ, 0x4 ;  /* 0x00000004ff057424 */ /* 0x000fe400078e00ff */
[----:B------:R-:W-:Y:S01]  /*39a0*/  IMAD.SHL.U32 R9, R11, 0x20, RZ ;  /* 0x000000200b097824 */ /* 0x000fe200078e00ff */
[----:B------:R-:W-:Y:S02]  /*39b0*/  MOV R3, UR7 ;  /* 0x0000000700037c02 */ /* 0x000fe40008000f00 */
[-C--:B------:R-:W-:Y:S01]  /*39c0*/  SHF.L.U32 R7, R6, R11.reuse, RZ ;  /* 0x0000000b06077219 */ /* 0x080fe200000006ff */
[----:B------:R1:W-:Y:S01]  /*39d0*/  SYNCS.ARRIVE.TRANS64.RED RZ, [UR7], R5 ;  /* 0x00000005ffff79a7 */ /* 0x0003e20008000407 */
[----:B------:R-:W-:Y:S01]  /*39e0*/  SHF.L.U32 R6, R4, R11, RZ ;  /* 0x0000000b04067219 */ /* 0x000fe200000006ff */
[----:B------:R1:W-:Y:S04]  /*39f0*/  STS [UR37+0x1f0], R9 ;  /* 0x0001f009ff007988 */ /* 0x0003e80008000825 */
[----:B------:R1:W-:Y:S04]  /*3a00*/  STAS [R2.64], R11 ;  /* 0x0000000b02007dbd */ /* 0x0003e8000c0008ff */
[----:B------:R1:W-:Y:S04]  /*3a10*/  ATOMS.OR RZ, [UR6+0x14], R7 ;  /* 0x00001407ffff798c */ /* 0x0003e8000b000006 */
[----:B------:R1:W-:Y:S04]  /*3a20*/  ATOMS.OR RZ, [UR6+0x18], R6 ;  /* 0x00001806ffff798c */ /* 0x0003e8000b000006 */
[----:B------:R1:W-:Y:S02]  /*3a30*/  ATOMS.XOR RZ, [UR6+0x10], R4 ;  /* 0x00001004ffff798c */ /* 0x0003e4000b800006 */
.L_x_73:
[----:B------:R-:W-:Y:S05]  /*3a40*/  BSYNC B0 ;  /* 0x0000000000007941 */ /* 0x000fea0003800000 */
.L_x_72:
[----:B------:R-:W-:Y:S05]  /*3a50*/  BRA.U UP0, `(.L_x_78) ;  /* 0x00000001006c7547 */ /* 0x000fea000b800000 */
[----:B------:R-:W-:-:S03]  /*3a60*/  UMOV UR7, 0xffffffff ;  /* 0xffffffff00077882 */ /* 0x000fc60000000000 */
[----:B------:R-:W-:Y:S05]  /*3a70*/  BRA.DIV UR7, `(.L_x_79) ;  /* 0x0000004207547947 */ /* 0x000fea000b800000 */
[----:B------:R-:W-:-:S13]  /*3a80*/  ELECT P6, URZ, PT ;  /* 0x0000000000ff782f */ /* 0x000fda00038c0000 */
.L_x_173:
[----:B------:R-:W-:Y:S05]  /*3a90*/  @!P6 BRA `(.L_x_78) ;  /* 0x00000000005ce947 */ /* 0x000fea0003800000 */
[----:B-1----:R-:W1:Y:S02]  /*3aa0*/  LDS R3, [UR6+0x10] ;  /* 0x00001006ff037984 */ /* 0x002e640008000800 */
[----:B-1----:R-:W-:-:S04]  /*3ab0*/  SHF.L.U32 R3, R3, 0x1f, RZ ;  /* 0x0000001f03037819 */ /* 0x002fc800000006ff */
[----:B------:R-:W1:Y:S02]  /*3ac0*/  SYNCS.PHASECHK.TRANS64.TRYWAIT P0, [UR6+0x8], R3 ;  /* 0x00000803ff0075a7 */ /* 0x000e640008001106 */
[----:B-1----:R-:W-:Y:S05]  /*3ad0*/  @P0 BRA `(.L_x_80) ;  /* 0x0000000000080947 */ /* 0x002fea0003800000 */
[----:B------:R-:W1:Y:S02]  /*3ae0*/  SYNCS.PHASECHK.TRANS64.TRYWAIT P0, [UR6+0x8], R3 ;  /* 0x00000803ff0075a7 */ /* 0x000e640008001106 */
[----:B-1----:R-:W-:Y:S05]  /*3af0*/  @!P0 BRA `(.L_x_81) ;  /* 0x0000004000548947 */ /* 0x002fea0003800000 */
.L_x_80:
[----:B------:R-:W2:Y:S01]  /*3b00*/  LDS R5, [UR37+0x1f0] ;  /* 0x0001f025ff057984 */ /* 0x000ea20008000800 */
[----:B-1----:R-:W-:Y:S02]  /*3b10*/  HFMA2 R2, -RZ, RZ, 0, 5.9604644775390625e-08 ;  /* 0x00000001ff027431 */ /* 0x002fe400000001ff */
[----:B------:R-:W-:Y:S01]  /*3b20*/  IMAD.MOV.U32 R3, RZ, RZ, 0xffff ;  /* 0x0000ffffff037424 */ /* 0x000fe200078e00ff */
[----:B------:R-:W-:Y:S01]  /*3b30*/  UPRMT UR7, UR4, 0x654, UR8 ;  /* 0x0000065404077896 */ /* 0x000fe20008000008 */
[----:B--2---:R-:W-:-:S03]  /*3b40*/  IMAD.SHL.U32 R4, R5, 0x20, RZ ;  /* 0x0000002005047824 */ /* 0x004fc600078e00ff */
[-C--:B------:R-:W-:Y:S02]  /*3b50*/  SHF.L.U32 R3, R3, R5.reuse, RZ ;  /* 0x0000000503037219 */ /* 0x080fe400000006ff */
[----:B------:R-:W-:Y:S01]  /*3b60*/  SHF.L.U32 R5, R2, R5, RZ ;  /* 0x0000000502057219 */ /* 0x000fe200000006ff */
[----:B------:R2:W-:Y:S04]  /*3b70*/  STS [UR37+0x1f0], R4 ;  /* 0x0001f004ff007988 */ /* 0x0005e80008000825 */
[----:B------:R2:W-:Y:S04]  /*3b80*/  ATOMS.OR RZ, [UR6+0x14], R3 ;  /* 0x00001403ffff798c */ /* 0x0005e8000b000006 */
[----:B------:R2:W-:Y:S01]  /*3b90*/  ATOMS.OR RZ, [UR6+0x18], R5 ;  /* 0x00001805ffff798c */ /* 0x0005e2000b000006 */
[----:B------:R-:W-:Y:S03]  /*3ba0*/  SYNCS.ARRIVE.TRANS64.RED.A1T0 RZ, [UR7], RZ ;  /* 0x000000ffffff79a7 */ /* 0x000fe60008100407 */
[----:B------:R2:W-:Y:S01]  /*3bb0*/  ATOMS.XOR RZ, [UR6+0x10], R2 ;  /* 0x00001002ffff798c */ /* 0x0005e2000b800006 */
[----:B------:R-:W-:Y:S05]  /*3bc0*/  BRA `(.L_x_78) ;  /* 0x0000000000107947 */ /* 0x000fea0003800000 */
.L_x_71:
[----:B------:R-:W-:-:S05]  /*3bd0*/  MOV R2, 0xffffffff ;  /* 0xffffffff00027802 */ /* 0x000fca0000000f00 */
[----:B------:R1:W-:Y:S02]  /*3be0*/  STS [UR37+0x1f0], R2 ;  /* 0x0001f002ff007988 */ /* 0x0003e40008000825 */
[----:B-1----:R-:W-:Y:S02]  /*3bf0*/  MOV R2, 0x3c10 ;  /* 0x00003c1000027802 */ /* 0x002fe40000000f00 */
[----:B-----5:R-:W-:Y:S05]  /*3c00*/  CALL.REL.NOINC `($__internal_1_$__cuda_sm10x_tcgen05_guardrail_trap_phase_invalid_during_alloc) ;  /* 0x00000044005c7944 */ /* 0x020fea0003c00000 */
.L_x_78:
[----:B------:R-:W-:Y:S05]  /*3c10*/  WARPSYNC.ALL ;  /* 0x0000000000007948 */ /* 0x000fea0003800000 */
[----:B------:R-:W3:Y:S01]  /*3c20*/  S2UR UR7, SR_CgaCtaId ;  /* 0x00000000000779c3 */ /* 0x000ee20000008800 */
[----:B------:R-:W-:Y:S01]  /*3c30*/  UMOV UR6, 0x400 ;  /* 0x0000040000067882 */ /* 0x000fe20000000000 */
[----:B------:R-:W-:-:S06]  /*3c40*/  NOP ;  /* 0x0000000000007918 */ /* 0x000fcc0000000000 */
[----:B------:R-:W-:Y:S06]  /*3c50*/  BAR.ARV 0x6, 0xa0 ;  /* 0x0182800000007b1d */ /* 0x000fec0000002000 */
[----:B------:R-:W4:Y:S01]  /*3c60*/  LDCU UR8, c[0x0][0x38c] ;  /* 0x00007180ff0877ac */ /* 0x000f220008000800 */
[----:B------:R-:W-:Y:S01]  /*3c70*/  LOP3.LUT R0, R0, 0xffff, RZ, 0xc0, !PT ;  /* 0x0000ffff00007812 */ /* 0x000fe200078ec0ff */
[----:B-1----:R-:W-:Y:S01]  /*3c80*/  IMAD.MOV.U32 R9, RZ, RZ, 0x1 ;  /* 0x00000001ff097424 */ /* 0x002fe200078e00ff */
[----:B------:R-:W-:Y:S01]  /*3c90*/  LOP3.LUT R8, R8, 0xffff, RZ, 0xc0, !PT ;  /* 0x0000ffff08087812 */ /* 0x000fe200078ec0ff */
[----:B------:R-:W-:Y:S01]  /*3ca0*/  UMOV UR19, URZ ;  /* 0x000000ff00137c82 */ /* 0x000fe20008000000 */
[----:B------:R-:W-:Y:S01]  /*3cb0*/  R2UR UR11, R0 ;  /* 0x00000000000b72ca */ /* 0x000fe200000e0000 */
[----:B------:R-:W-:Y:S01]  /*3cc0*/  UMOV UR18, URZ ;  /* 0x000000ff00127c82 */ /* 0x000fe20008000000 */
[----:B------:R-:W-:Y:S01]  /*3cd0*/  R2UR UR12, R8 ;  /* 0x00000000080c72ca */ /* 0x000fe200000e0000 */
[----:B------:R-:W-:Y:S01]  /*3ce0*/  IMAD.MOV.U32 R8, RZ, RZ, RZ ;  /* 0x000000ffff087224 */ /* 0x000fe200078e00ff */
[----:B------:R-:W-:Y:S01]  /*3cf0*/  UMOV UR17, URZ ;  /* 0x000000ff00117c82 */ /* 0x000fe20008000000 */
[----:B---3--:R-:W-:-:S02]  /*3d00*/  ULEA UR7, UR7, UR6, 0x18 ;  /* 0x0000000607077291 */ /* 0x008fc4000f8ec0ff */
[----:B------:R-:W-:Y:S02]  /*3d10*/  UISETP.NE.AND UP2, UPT, UR5, URZ, UPT ;  /* 0x000000ff0500728c */ /* 0x000fe4000bf45270 */
[----:B------:R-:W-:Y:S02]  /*3d20*/  UIADD3 UR13, UPT, UPT, UR7, 0x2400, URZ ;  /* 0x00002400070d7890 */ /* 0x000fe4000fffe0ff */
[----:B------:R-:W-:Y:S02]  /*3d30*/  UIADD3 UR14, UPT, UPT, UR7, 0x26400, URZ ;  /* 0x00026400070e7890 */ /* 0x000fe4000fffe0ff */
[----:B----4-:R-:W-:Y:S01]  /*3d40*/  UIADD3 UR8, UPT, UPT, UR8, 0x7f, URZ ;  /* 0x0000007f08087890 */ /* 0x010fe2000fffe0ff */
[----:B--2---:R-:W1:Y:S01]  /*3d50*/  LDS R2, [UR7+0x1f0] ;  /* 0x0001f007ff027984 */ /* 0x004e620008000800 */
[----:B------:R-:W-:Y:S02]  /*3d60*/  USHF.R.U32.HI UR13, URZ, 0x4, UR13 ;  /* 0x00000004ff0d7899 */ /* 0x000fe4000801160d */
[----:B------:R-:W-:-:S02]  /*3d70*/  USHF.R.S32.HI UR6, URZ, 0x1f, UR8 ;  /* 0x0000001fff067899 */ /* 0x000fc40008011408 */
[----:B------:R-:W-:Y:S02]  /*3d80*/  USHF.R.U32.HI UR14, URZ, 0x4, UR14 ;  /* 0x00000004ff0e7899 */ /* 0x000fe4000801160e */
[----:B------:R-:W-:Y:S02]  /*3d90*/  ULEA.HI UR6, UR6, UR8, URZ, 0x7 ;  /* 0x0000000806067291 */ /* 0x000fe4000f8f38ff */
[----:B------:R-:W-:Y:S02]  /*3da0*/  ULOP3.LUT UR13, UR13, 0x3fff, URZ, 0xc0, !UPT ;  /* 0x00003fff0d0d7892 */ /* 0x000fe4000f8ec0ff */
[----:B------:R-:W-:Y:S02]  /*3db0*/  USHF.R.S32.HI UR6, URZ, 0x7, UR6 ;  /* 0x00000007ff067899 */ /* 0x000fe40008011406 */
[----:B------:R-:W-:Y:S02]  /*3dc0*/  ULOP3.LUT UR14, UR14, 0x3fff, URZ, 0xc0, !UPT ;  /* 0x00003fff0e0e7892 */ /* 0x000fe4000f8ec0ff */
[----:B------:R-:W-:Y:S01]  /*3dd0*/  UISETP.LT.AND UP0, UPT, UR6, 0x1, UPT ;  /* 0x000000010600788c */ /* 0x000fe2000bf01270 */
[----:B------:R-:W-:Y:S01]  /*3de0*/  UMOV UR28, 0x0 ;  /* 0x00000000001c7882 */ /* 0x000fe20000000000 */
[----:B------:R-:W-:Y:S01]  /*3df0*/  UMOV UR29, 0x8100490 ;  /* 0x08100490001d7882 */ /* 0x000fe20000000000 */
[----:B------:R-:W-:-:S02]  /*3e00*/  ULOP3.LUT UR13, UR13, 0x10000, URZ, 0xfc, !UPT ;  /* 0x000100000d0d7892 */ /* 0x000fc4000f8efcff */
[----:B------:R-:W-:Y:S02]  /*3e10*/  ULOP3.LUT UR14, UR14, 0x10000, URZ, 0xfc, !UPT ;  /* 0x000100000e0e7892 */ /* 0x000fe4000f8efcff */
[----:B------:R-:W-:Y:S01]  /*3e20*/  USEL UR20, UR6, 0x1, !UP0 ;  /* 0x0000000106147887 */ /* 0x000fe2000c000000 */
[----:B------:R-:W-:Y:S01]  /*3e30*/  UMOV UR26, 0x0 ;  /* 0x00000000001a7882 */ /* 0x000fe20000000000 */
[----:B------:R-:W-:Y:S01]  /*3e40*/  UMOV UR27, 0x8100490 ;  /* 0x08100490001b7882 */ /* 0x000fe20000000000 */
[----:B------:R-:W-:Y:S01]  /*3e50*/  UMOV UR24, 0x0 ;  /* 0x0000000000187882 */ /* 0x000fe20000000000 */
[----:B------:R-:W-:Y:S01]  /*3e60*/  UMOV UR25, 0x8100490 ;  /* 0x0810049000197882 */ /* 0x000fe20000000000 */
[----:B------:R-:W-:Y:S01]  /*3e70*/  UMOV UR22, 0x0 ;  /* 0x0000000000167882 */ /* 0x000fe20000000000 */
[----:B------:R-:W-:Y:S01]  /*3e80*/  UMOV UR23, 0x8100490 ;  /* 0x0810049000177882 */ /* 0x000fe20000000000 */
[----:B-1----:R-:W-:Y:S02]  /*3e90*/  R2UR UR21, R2 ;  /* 0x00000000021572ca */ /* 0x002fe400000e0000 */
[----:B------:R-:W-:-:S13]  /*3ea0*/  CS2R R2, SRZ ;  /* 0x0000000000027805 */ /* 0x000fda000001ff00 */
.L_x_89:
[C---:B------:R-:W-:Y:S02]  /*3eb0*/  LEA R0, R8.reuse, UR7, 0x3 ;  /* 0x0000000708007c11 */ /* 0x040fe4000f8e18ff */
[----:B------:R-:W-:Y:S02]  /*3ec0*/  SHF.L.U32 R5, R3, 0x1f, RZ ;  /* 0x0000001f03057819 */ /* 0x000fe400000006ff */
[----:B------:R-:W-:Y:S02]  /*3ed0*/  LEA R4, R8, UR7, 0x4 ;  /* 0x0000000708047c11 */ /* 0x000fe4000f8e20ff */
[----:B------:R-:W1:Y:S02]  /*3ee0*/  SYNCS.PHASECHK.TRANS64.TRYWAIT P0, [R0+URZ+0x140], R5 ;  /* 0x00014005000075a7 */ /* 0x000e6400080011ff */
[----:B-1-34-:R-:W-:Y:S05]  /*3ef0*/  @!P0 BRA `(.L_x_82) ;  /* 0x0000003c006c8947 */ /* 0x01afea0003800000 */
.L_x_174:
[----:B-1----:R-:W1:Y:S01]  /*3f00*/  LDS.128 R4, [R4+0x1d0] ;  /* 0x0001d00004047984 */ /* 0x002e620000000c00 */
[----:B------:R-:W-:Y:S02]  /*3f10*/  VIADD R0, R0, 0x150 ;  /* 0x0000015000007836 */ /* 0x000fe40000000000 */
[----:B------:R-:W-:Y:S01]  /*3f20*/  VIADD R8, R8, 0x1 ;  /* 0x0000000108087836 */ /* 0x000fe20000000000 */
[----:B------:R-:W-:Y:S01]  /*3f30*/  @!PT LDS RZ, [RZ] ;  /* 0x00000000fffff984 */ /* 0x000fe20000000800 */
[----:B------:R-:W-:Y:S01]  /*3f40*/  @!PT LDS RZ, [RZ] ;  /* 0x00000000fffff984 */ /* 0x000fe20000000800 */
[----:B------:R-:W-:Y:S01]  /*3f50*/  @!PT LDS RZ, [RZ] ;  /* 0x00000000fffff984 */ /* 0x000fe20000000800 */
[----:B------:R-:W-:Y:S01]  /*3f60*/  @!PT LDS RZ, [RZ] ;  /* 0x00000000fffff984 */ /* 0x000fe20000000800 */
[----:B------:R2:W-:Y:S06]  /*3f70*/  MEMBAR.ALL.CTA ;  /* 0x0000000000007992 */ /* 0x0005ec0000008000 */
[----:B--2---:R-:W2:Y:S01]  /*3f80*/  FENCE.VIEW.ASYNC.S ;  /* 0x00000000000073c6 */ /* 0x004ea20000000000 */
[----:B------:R-:W-:-:S04]  /*3f90*/  PRMT R0, RZ, 0x654, R0 ;  /* 0x00000654ff007816 */ /* 0x000fc80000000000 */
[----:B--2---:R2:W-:Y:S01]  /*3fa0*/  SYNCS.ARRIVE.TRANS64.RED.A1T0 RZ, [R0+URZ], RZ ;  /* 0x000000ff00ff79a7 */ /* 0x0045e200081004ff */
[----:B-1----:R-:W-:Y:S01]  /*3fb0*/  LOP3.LUT P1, RZ, R6, 0x1, RZ, 0xc0, !PT ;  /* 0x0000000106ff7812 */ /* 0x002fe2000782c0ff */
[----:B--2---:R-:W-:-:S12]  /*3fc0*/  BRA.U UP2, `(.L_x_83) ;  /* 0x0000000502087547 */ /* 0x004fd8000b800000 */
[----:B------:R-:W1:Y:S01]  /*3fd0*/  LDCU UR8, c[0x0][0x38c] ;  /* 0x00007180ff0877ac */ /* 0x000e620008000800 */
[----:B------:R-:W-:Y:S02]  /*3fe0*/  PLOP3.LUT P2, PT, PT, PT, PT, 0x80, 0x8 ;  /* 0x000000000008781c */ /* 0x000fe40003f4f070 */
[----:B------:R-:W-:Y:S01]  /*3ff0*/  SHF.L.U32 R5, R9, 0x1f, RZ ;  /* 0x0000001f09057819 */ /* 0x000fe200000006ff */
[----:B------:R-:W-:Y:S02]  /*4000*/  ULEA UR9, UR19, UR7, 0x3 ;  /* 0x0000000713097291 */ /* 0x000fe4000f8e18ff */
[----:B------:R-:W-:Y:S02]  /*4010*/  ULEA UR10, UR19, UR21, 0x5 ;  /* 0x00000015130a7291 */ /* 0x000fe4000f8e28ff */
[----:B-1----:R-:W-:-:S06]  /*4020*/  UISETP.GE.AND UP0, UPT, UR8, 0x1, UPT ;  /* 0x000000010800788c */ /* 0x002fcc000bf06270 */
[----:B------:R-:W-:-:S05]  /*4030*/  PLOP3.LUT P0, PT, PT, PT, UP0, 0x80, 0x8 ;  /* 0x000000000008781c */ /* 0x000fca0003f0f008 */
[----:B------:R-:W-:-:S08]  /*4040*/  @UP0 ULEA UR8, UR18, UR7, 0x3 ;  /* 0x0000000712080291 */ /* 0x000fd0000f8e18ff */
[----:B------:R-:W-:-:S04]  /*4050*/  @P0 SHF.L.U32 R0, R2, 0x1f, RZ ;  /* 0x0000001f02000819 */ /* 0x000fc800000006ff */
[----:B------:R1:W2:Y:S01]  /*4060*/  @P0 SYNCS.PHASECHK.TRANS64.TRYWAIT P2, [UR8], R0 ;  /* 0x00000000ff0005a7 */ /* 0x0002a20008041108 */
[----:B------:R-:W3:Y:S02]  /*4070*/  SYNCS.PHASECHK.TRANS64.TRYWAIT P0, [UR9+0x180], R5 ;  /* 0x00018005ff0075a7 */ /* 0x000ee40008001109 */
[----:B-123--:R-:W-:Y:S05]  /*4080*/  @!P0 BRA `(.L_x_84) ;  /* 0x0000003c001c8947 */ /* 0x00efea0003800000 */
.L_x_176:
[----:B------:R-:W-:Y:S01]  /*4090*/  UMOV UR16, UR17 ;  /* 0x0000001100107c82 */ /* 0x000fe20008000000 */
[----:B------:R-:W-:Y:S05]  /*40a0*/  BRA.U !UP0, `(.L_x_85) ;  /* 0x0000000108c07547 */ /* 0x000fea000b800000 */
[----:B------:R-:W-:Y:S02]  /*40b0*/  UIADD3 UR16, UPT, UPT, UR20, UR17, URZ ;  /* 0x0000001114107290 */ /* 0x000fe4000fffe0ff */
[----:B------:R-:W-:Y:S01]  /*40c0*/  UPLOP3.LUT UP3, UPT, UPT, UPT, UPT, 0x40, 0x4 ;  /* 0x000000000004789c */ /* 0x000fe20003f6e870 */
[----:B------:R-:W-:Y:S01]  /*40d0*/  UMOV UR15, UR6 ;  /* 0x00000006000f7c82 */ /* 0x000fe20008000000 */
[----:B------:R-:W-:-:S09]  /*40e0*/  UMOV UR46, UR18 ;  /* 0x00000012002e7c82 */ /* 0x000fd20008000000 */
.L_x_88:
[----:B--2---:R-:W-:Y:S01]  /*40f0*/  ULEA UR8, UR46, UR7, 0x3 ;  /* 0x000000072e087291 */ /* 0x004fe2000f8e18ff */
[----:B---3--:R-:W-:Y:S11]  /*4100*/  @P2 BRA `(.L_x_86) ;  /* 0x00000000000c2947 */ /* 0x008ff60003800000 */
[----:B-1----:R-:W-:Y:S04]  /*4110*/  SHF.L.U32 R5, R2, 0x1f, RZ ;  /* 0x0000001f02057819 */ /* 0x002fe800000006ff */
[----:B------:R-:W1:Y:S02]  /*4120*/  SYNCS.PHASECHK.TRANS64.TRYWAIT P0, [UR8], R5 ;  /* 0x00000005ff0075a7 */ /* 0x000e640008001108 */
[----:B-1----:R-:W-:Y:S05]  /*4130*/  @!P0 BRA `(.L_x_87) ;  /* 0x0000003c00088947 */ /* 0x002fea0003800000 */
.L_x_86:
[----:B------:R-:W-:Y:S01]  /*4140*/  UISETP.NE.AND UP0, UPT, UR15, 0x1, UPT ;  /* 0x000000010f00788c */ /* 0x000fe2000bf05270 */
[----:B------:R-:W-:Y:S01]  /*4150*/  PLOP3.LUT P2, PT, PT, PT, PT, 0x80, 0x8 ;  /* 0x000000000008781c */ /* 0x000fe20003f4f070 */
[----:B------:R-:W-:Y:S02]  /*4160*/  UIADD3 UR18, UPT, UPT, UR46, 0x1, URZ ;  /* 0x000000012e127890 */ /* 0x000fe4000fffe0ff */
[----:B------:R-:W-:Y:S02]  /*4170*/  ULEA UR32, UR46, UR14, 0x8 ;  /* 0x0000000e2e207291 */ /* 0x000fe4000f8e40ff */
[----:B------:R-:W-:Y:S01]  /*4180*/  UISETP.NE.AND UP1, UPT, UR18, 0x12, UPT ;  /* 0x000000121200788c */ /* 0x000fe2000bf25270 */
[----:B------:R-:W-:Y:S01]  /*4190*/  PLOP3.LUT P0, PT, PT, PT, UP0, 0x80, 0x8 ;  /* 0x000000000008781c */ /* 0x000fe20003f0f008 */
[----:B------:R-:W-:Y:S02]  /*41a0*/  UIADD3 UR44, UPT, UPT, UR32, 0x2, URZ ;  /* 0x00000002202c7890 */ /* 0x000fe4000fffe0ff */
[----:B------:R-:W-:Y:S02]  /*41b0*/  USEL UR31, URZ, 0x1, UP1 ;  /* 0x00000001ff1f7887 */ /* 0x000fe40008800000 */
[----:B------:R-:W-:Y:S02]  /*41c0*/  USEL UR18, UR18, URZ, UP1 ;  /* 0x000000ff12127287 */ /* 0x000fe40008800000 */
[----:B------:R-:W-:Y:S02]  /*41d0*/  UIADD3 UR40, UPT, UPT, UR32, 0x4, URZ ;  /* 0x0000000420287890 */ /* 0x000fe4000fffe0ff */
[----:B------:R-:W-:Y:S01]  /*41e0*/  @UP0 ULEA UR30, UR18, UR7, 0x3 ;  /* 0x00000007121e0291 */ /* 0x000fe2000f8e18ff */
[----:B------:R-:W-:Y:S01]  /*41f0*/  LOP3.LUT R2, R2, UR31, RZ, 0x3c, !PT ;  /* 0x0000001f02027c12 */ /* 0x000fe2000f8e3cff */
[----:B------:R-:W-:Y:S02]  /*4200*/  UIADD3 UR36, UPT, UPT, UR32, 0x6, URZ ;  /* 0x0000000620247890 */ /* 0x000fe4000fffe0ff */
[----:B------:R-:W-:Y:S01]  /*4210*/  UIADD3 UR8, UPT, UPT, UR8, 0x90, URZ ;  /* 0x0000009008087890 */ /* 0x000fe2000fffe0ff */
[----:B-1----:R-:W-:Y:S01]  /*4220*/  @P0 SHF.L.U32 R0, R2, 0x1f, RZ ;  /* 0x0000001f02000819 */ /* 0x002fe200000006ff */
[----:B------:R-:W-:Y:S02]  /*4230*/  UIADD3 UR17, UPT, UPT, UR17, 0x1, URZ ;  /* 0x0000000111117890 */ /* 0x000fe4000fffe0ff */
[----:B------:R-:W-:Y:S01]  /*4240*/  UIADD3 UR15, UPT, UPT, UR15, -0x1, URZ ;  /* 0xffffffff0f0f7890 */ /* 0x000fe2000fffe0ff */
[----:B------:R2:W3:Y:S01]  /*4250*/  @P0 SYNCS.PHASECHK.TRANS64.TRYWAIT P2, [UR30], R0 ;  /* 0x00000000ff0005a7 */ /* 0x0004e2000804111e */
[----:B------:R-:W-:Y:S02]  /*4260*/  ULEA UR30, UR46, UR13, 0x9 ;  /* 0x0000000d2e1e7291 */ /* 0x000fe4000f8e48ff */
[----:B------:R-:W-:Y:S02]  /*4270*/  UISETP.NE.AND UP0, UPT, UR17, UR16, UPT ;  /* 0x000000101100728c */ /* 0x000fe4000bf05270 */
[----:B------:R-:W-:Y:S02]  /*4280*/  UIADD3 UR42, UPT, UPT, UR30, 0x2, URZ ;  /* 0x000000021e2a7890 */ /* 0x000fe4000fffe0ff */
[----:B------:R-:W-:Y:S02]  /*4290*/  UIADD3 UR38, UPT, UPT, UR30, 0x4, URZ ;  /* 0x000000041e267890 */ /* 0x000fe4000fffe0ff */
[----:B------:R-:W-:Y:S01]  /*42a0*/  UIADD3 UR34, UPT, UPT, UR30, 0x6, URZ ;  /* 0x000000061e227890 */ /* 0x000fe2000fffe0ff */
[----:B------:R-:W-:Y:S01]  /*42b0*/  UMOV UR33, 0x40004040 ;  /* 0x4000404000217882 */ /* 0x000fe20000000000 */
[----:B------:R-:W-:Y:S01]  /*42c0*/  UMOV UR31, 0x40004040 ;  /* 0x40004040001f7882 */ /* 0x000fe20000000000 */
[----:B------:R-:W-:Y:S01]  /*42d0*/  UMOV UR45, 0x40004040 ;  /* 0x40004040002d7882 */ /* 0x000fe20000000000 */
[----:B------:R2:W-:Y:S01]  /*42e0*/  UTCQMMA.2CTA gdesc[UR30], gdesc[UR32], tmem[UR10], tmem[UR28], idesc[UR29], UP3 ;  /* 0x00ff1c201e0075ea */ /* 0x0005e20009a0030a */
[----:B------:R-:W-:Y:S01]  /*42f0*/  UPLOP3.LUT UP3, UPT, UPT, UPT, UPT, 0x80, 0x8 ;  /* 0x000000000008789c */ /* 0x000fe20003f6f070 */
[----:B------:R-:W-:Y:S01]  /*4300*/  UMOV UR43, 0x40004040 ;  /* 0x40004040002b7882 */ /* 0x000fe20000000000 */
[----:B------:R-:W-:Y:S01]  /*4310*/  UMOV UR41, 0x40004040 ;  /* 0x4000404000297882 */ /* 0x000fe20000000000 */
[----:B------:R2:W-:Y:S01]  /*4320*/  UTCQMMA.2CTA gdesc[UR42], gdesc[UR44], tmem[UR10], tmem[UR26], idesc[UR27], UPT ;  /* 0x00ff1a2c2a0075ea */ /* 0x0005e2000ba0030a */
[----:B------:R-:W-:Y:S01]  /*4330*/  UMOV UR39, 0x40004040 ;  /* 0x4000404000277882 */ /* 0x000fe20000000000 */
[----:B------:R-:W-:Y:S01]  /*4340*/  UMOV UR37, 0x40004040 ;  /* 0x4000404000257882 */ /* 0x000fe20000000000 */
[----:B------:R-:W-:Y:S01]  /*4350*/  UMOV UR35, 0x40004040 ;  /* 0x4000404000237882 */ /* 0x000fe20000000000 */
[----:B------:R2:W-:Y:S01]  /*4360*/  UTCQMMA.2CTA gdesc[UR38], gdesc[UR40], tmem[UR10], tmem[UR24], idesc[UR25], UPT ;  /* 0x00ff1828260075ea */ /* 0x0005e2000ba0030a */
[----:B------:R2:W-:Y:S01]  /*4370*/  UTCQMMA.2CTA gdesc[UR34], gdesc[UR36], tmem[UR10], tmem[UR22], idesc[UR23], UPT ;  /* 0x00ff1624220075ea */ /* 0x0005e2000ba0030a */
[----:B------:R2:W-:Y:S01]  /*4380*/  UTCBAR.2CTA.MULTICAST [UR8], URZ, UR12 ;  /* 0x000000ff080073e9 */ /* 0x0005e2000820080c */
[----:B------:R-:W-:Y:S01]  /*4390*/  UMOV UR46, UR18 ;  /* 0x00000012002e7c82 */ /* 0x000fe20008000000 */
[----:B------:R-:W-:Y:S05]  /*43a0*/  BRA.U UP0, `(.L_x_88) ;  /* 0xfffffffd00507547 */ /* 0x000fea000b83ffff */
.L_x_85:
[----:B------:R-:W-:Y:S01]  /*43b0*/  UIADD3 UR9, UPT, UPT, UR9, 0x160, URZ ;  /* 0x0000016009097890 */ /* 0x000fe2000fffe0ff */
[----:B------:R-:W-:-:S08]  /*43c0*/  UMOV UR17, UR16 ;  /* 0x0000001000117c82 */ /* 0x000fd00008000000 */
[----:B------:R4:W-:Y:S01]  /*43d0*/  UTCBAR.2CTA.MULTICAST [UR9], URZ, UR11 ;  /* 0x000000ff090073e9 */ /* 0x0009e2000820080b */
[----:B------:R-:W-:Y:S02]  /*43e0*/  NOP ;  /* 0x0000000000007918 */ /* 0x000fe40000000000 */
.L_x_83:
[----:B------:R-:W-:Y:S01]  /*43f0*/  UIADD3 UR19, UPT, UPT, UR19, 0x1, URZ ;  /* 0x0000000113137890 */ /* 0x000fe2000fffe0ff */
[----:B------:R-:W-:-:S03]  /*4400*/  ISETP.NE.AND P0, PT, R8, 0x2, PT ;  /* 0x000000020800780c */ /* 0x000fc60003f05270 */
[----:B------:R-:W-:Y:S01]  /*4410*/  UISETP.NE.AND UP0, UPT, UR19, 0x4, UPT ;  /* 0x000000041300788c */ /* 0x000fe2000bf05270 */
[----:B-12---:R-:W-:Y:S02]  /*4420*/  SEL R0, RZ, 0x1, P0 ;  /* 0x00000001ff007807 */ /* 0x006fe40000000000 */
[----:B------:R-:W-:Y:S01]  /*4430*/  SEL R8, R8, RZ, P0 ;  /* 0x000000ff08087207 */ /* 0x000fe20000000000 */
[----:B------:R-:W-:Y:S01]  /*4440*/  USEL UR8, URZ, 0x1, UP0 ;  /* 0x00000001ff087887 */ /* 0x000fe20008000000 */
[----:B------:R-:W-:Y:S01]  /*4450*/  LOP3.LUT R3, R3, R0, RZ, 0x3c, !PT ;  /* 0x0000000003037212 */ /* 0x000fe200078e3cff */
[----:B------:R-:W-:-:S04]  /*4460*/  USEL UR19, UR19, URZ, UP0 ;  /* 0x000000ff13137287 */ /* 0x000fc80008000000 */
[----:B------:R-:W-:Y:S01]  /*4470*/  LOP3.LUT R9, R9, UR8, RZ, 0x3c, !PT ;  /* 0x0000000809097c12 */ /* 0x000fe2000f8e3cff */
[----:B------:R-:W-:Y:S07]  /*4480*/  @P1 BRA `(.L_x_89) ;  /* 0xfffffff800881947 */ /* 0x000fee000383ffff */
[----:B------:R-:W1:Y:S01]  /*4490*/  S2UR UR6, SR_CgaCtaId ;  /* 0x00000000000679c3 */ /* 0x000e620000008800 */
[----:B------:R-:W-:Y:S01]  /*44a0*/  ELECT P0, URZ, PT ;  /* 0x0000000000ff782f */ /* 0x000fe20003800000 */
[----:B------:R-:W-:Y:S01]  /*44b0*/  HFMA2 R0, -RZ, RZ, 0, 5.9604644775390625e-08 ;  /* 0x00000001ff007431 */ /* 0x000fe200000001ff */
[----:B------:R-:W-:-:S05]  /*44c0*/  UMOV UR8, 0x40 ;  /* 0x0000004000087882 */ /* 0x000fca0000000000 */
[----:B------:R-:W-:Y:S01]  /*44d0*/  UVIRTCOUNT.DEALLOC.SMPOOL 0x80 ;  /* 0x000000800000784c */ /* 0x000fe20000000000 */
[----:B------:R-:W-:Y:S02]  /*44e0*/  UISETP.NE.AND UP0, UPT, UR5, URZ, UPT ;  /* 0x000000ff0500728c */ /* 0x000fe4000bf05270 */
[----:B-1----:R-:W-:-:S09]  /*44f0*/  ULEA UR6, UR6, UR8, 0x18 ;  /* 0x0000000806067291 */ /* 0x002fd2000f8ec0ff */
[----:B------:R1:W-:Y:S01]  /*4500*/  @P0 STS.U8 [UR6+0x1c], R0 ;  /* 0x00001c00ff000988 */ /* 0x0003e20008000006 */
[----:B------:R-:W-:Y:S05]  /*4510*/  BRA.U UP0, `(.L_x_90) ;  /* 0x0000000100a07547 */ /* 0x000fea000b800000 */
[----:B------:R-:W-:Y:S01]  /*4520*/  UIADD3 UR5, UPT, UPT, UR7, 0x180, URZ ;  /* 0x0000018007057890 */ /* 0x000fe2000fffe0ff */
[----:B------:R-:W-:-:S03]  /*4530*/  SHF.L.U32 R3, R9, 0x1f, RZ ;  /* 0x0000001f09037819 */ /* 0x000fc600000006ff */
[----:B------:R-:W-:-:S09]  /*4540*/  ULEA UR8, UR19, UR5, 0x3 ;  /* 0x0000000513087291 */ /* 0x000fd2000f8e18ff */
[----:B------:R-:W2:Y:S02]  /*4550*/  SYNCS.PHASECHK.TRANS64.TRYWAIT P0, [UR8], R3 ;  /* 0x00000003ff0075a7 */ /* 0x000ea40008001108 */
[----:B--2---:R-:W-:Y:S05]  /*4560*/  @!P0 BRA `(.L_x_91) ;  /* 0x0000003800148947 */ /* 0x004fea0003800000 */
.L_x_179:
[----:B----4-:R-:W-:-:S04]  /*4570*/  UIADD3 UR9, UPT, UPT, UR19, 0x1, URZ ;  /* 0x0000000113097890 */ /* 0x010fc8000fffe0ff */
        /* <DEDUP_REMOVED lines=8> */
.L_x_181:
        /* <DEDUP_REMOVED lines=9> */
.L_x_183:
[----:B------:R-:W-:-:S04]  /*4690*/  UIADD3 UR9, UPT, UPT, UR9, 0x1, URZ ;  /* 0x0000000109097890 */ /* 0x000fc8000fffe0ff */
[----:B------:R-:W-:-:S04]  /*46a0*/  UISETP.NE.AND UP1, UPT, UR9, 0x4, UPT ;  /* 0x000000040900788c */ /* 0x000fc8000bf25270 */
[----:B------:R-:W-:Y:S02]  /*46b0*/  USEL UR8, URZ, 0x1, UP1 ;  /* 0x00000001ff087887 */ /* 0x000fe40008800000 */
[----:B------:R-:W-:-:S04]  /*46c0*/  USEL UR9, UR9, URZ, UP1 ;  /* 0x000000ff09097287 */ /* 0x000fc80008800000 */
[----:B------:R-:W-:Y:S01]  /*46d0*/  ULEA UR9, UR9, UR5, 0x3 ;  /* 0x0000000509097291 */ /* 0x000fe2000f8e18ff */
[----:B-1----:R-:W-:-:S04]  /*46e0*/  LOP3.LUT R3, R2, UR8, RZ, 0x3c, !PT ;  /* 0x0000000802037c12 */ /* 0x002fc8000f8e3cff */
[----:B------:R-:W-:Y:S01]  /*46f0*/  SHF.L.U32 R3, R3, 0x1f, RZ ;  /* 0x0000001f03037819 */ /* 0x000fe200000006ff */
[----:B------:R-:W-:-:S04]  /*4700*/  IMAD.U32 R0, RZ, RZ, UR9 ;  /* 0x00000009ff007e24 */ /* 0x000fc8000f8e00ff */
[----:B------:R1:W2:Y:S03]  /*4710*/  SYNCS.PHASECHK.TRANS64.TRYWAIT P0, [R0+URZ], R3 ;  /* 0x00000003000075a7 */ /* 0x0002a600080011ff */
[----:B--2---:R-:W-:Y:S05]  /*4720*/  @!P0 NANOSLEEP.SYNCS 0x989680 ;  /* 0x009896800000895d */ /* 0x004fea0003900000 */
[----:B------:R-:W2:Y:S02]  /*4730*/  @!P0 SYNCS.PHASECHK.TRANS64 P0, [R0+URZ], R3 ;  /* 0x00000003000085a7 */ /* 0x000ea400080010ff */
[----:B--2---:R-:W-:Y:S05]  /*4740*/  @P0 BRA `(.L_x_94) ;  /* 0x0000000000200947 */ /* 0x004fea0003800000 */
.L_x_95:
[----:B--2---:R2:W4:Y:S02]  /*4750*/  SYNCS.PHASECHK.TRANS64.TRYWAIT P0, [R0+URZ], R3 ;  /* 0x00000003000075a7 */ /* 0x00452400080011ff */
[----:B----4-:R-:W-:Y:S05]  /*4760*/  @!P0 NANOSLEEP.SYNCS 0x989680 ;  /* 0x009896800000895d */ /* 0x010fea0003900000 */
[----:B------:R-:W4:Y:S02]  /*4770*/  @!P0 SYNCS.PHASECHK.TRANS64 P0, [R0+URZ], R3 ;  /* 0x00000003000085a7 */ /* 0x000f2400080010ff */
[----:B----4-:R-:W-:Y:S05]  /*4780*/  @!P0 BRA `(.L_x_95) ;  /* 0xfffffffc00f08947 */ /* 0x010fea000383ffff */
[----:B------:R-:W-:Y:S05]  /*4790*/  BRA `(.L_x_94) ;  /* 0x00000000000c7947 */ /* 0x000fea0003800000 */
.L_x_90:
[----:B------:R-:W-:-:S04]  /*47a0*/  UIADD3 UR5, UPT, UPT, UR7, 0x1c0, URZ ;  /* 0x000001c007057890 */ /* 0x000fc8000fffe0ff */
[----:B------:R-:W-:-:S09]  /*47b0*/  UPRMT UR5, UR4, 0x654, UR5 ;  /* 0x0000065404057896 */ /* 0x000fd20008000005 */
[----:B------:R-:W-:Y:S03]  /*47c0*/  SYNCS.ARRIVE.TRANS64.RED.A1T0 RZ, [UR5], RZ ;  /* 0x000000ffffff79a7 */ /* 0x000fe60008100405 */
.L_x_94:
[----:B-12---:R-:W-:Y:S01]  /*47d0*/  SHF.L.U32 R3, RZ, 0x1f, RZ ;  /* 0x0000001fff037819 */ /* 0x006fe200000006ff */
[----:B------:R-:W-:Y:S01]  /*47e0*/  UIADD3 UR5, UPT, UPT, UR7, 0x1c0, URZ ;  /* 0x000001c007057890 */ /* 0x000fe2000fffe0ff */
[----:B------:R-:W-:Y:S02]  /*47f0*/  PLOP3.LUT P0, PT, PT, PT, UP0, 0x80, 0x8 ;  /* 0x000000000008781c */ /* 0x000fe40003f0f008 */
[----:B------:R-:W1:Y:S02]  /*4800*/  SYNCS.PHASECHK.TRANS64.TRYWAIT P1, [UR7+0x1c0], R3 ;  /* 0x0001c003ff0075a7 */ /* 0x000e640008021107 */
[----:B-1----:R-:W-:Y:S09]  /*4810*/  @!P1 BRA `(.L_x_96) ;  /* 0x0000003400b09947 */ /* 0x002ff20003800000 */
.L_x_185:
[----:B------:R-:W-:Y:S01]  /*4820*/  @!UP0 UPRMT UR5, UR4, 0x654, UR5 ;  /* 0x0000065404058896 */ /* 0x000fe20008000005 */
[----:B------:R-:W-:Y:S02]  /*4830*/  UMOV UR8, 0xffff ;  /* 0x0000ffff00087882 */ /* 0x000fe40000000000 */
[----:B------:R-:W-:-:S06]  /*4840*/  UMOV UR4, 0x1 ;  /* 0x0000000100047882 */ /* 0x000fcc0000000000 */
[----:B------:R-:W-:Y:S01]  /*4850*/  @!P0 SYNCS.ARRIVE.TRANS64.RED.A1T0 RZ, [UR5], RZ ;  /* 0x000000ffffff89a7 */ /* 0x000fe20008100405 */
[----:B------:R-:W-:Y:S01]  /*4860*/  NOP ;  /* 0x0000000000007918 */ /* 0x000fe20000000000 */
[----:B-1----:R-:W1:Y:S01]  /*4870*/  LDS R0, [UR6+0x14] ;  /* 0x00001406ff007984 */ /* 0x002e620008000800 */
[----:B------:R-:W-:-:S04]  /*4880*/  ULOP3.LUT UR5, UR21, 0xffff, URZ, 0xc0, !UPT ;  /* 0x0000ffff15057892 */ /* 0x000fc8000f8ec0ff */
[----:B------:R-:W-:-:S04]  /*4890*/  USHF.R.U32.HI UR5, URZ, 0x5, UR5 ;  /* 0x00000005ff057899 */ /* 0x000fc80008011605 */
[----:B------:R-:W-:Y:S02]  /*48a0*/  USHF.L.U32 UR8, UR8, UR5, URZ ;  /* 0x0000000508087299 */ /* 0x000fe400080006ff */
[----:B------:R-:W-:-:S04]  /*48b0*/  USHF.L.U32 UR4, UR4, UR5, URZ ;  /* 0x0000000504047299 */ /* 0x000fc800080006ff */
[----:B-1----:R-:W-:-:S04]  /*48c0*/  LOP3.LUT R0, R0, UR8, RZ, 0xc0, !PT ;  /* 0x0000000800007c12 */ /* 0x002fc8000f8ec0ff */
[----:B------:R-:W-:-:S13]  /*48d0*/  ISETP.NE.AND P0, PT, R0, UR8, PT ;  /* 0x0000000800007c0c */ /* 0x000fda000bf05270 */
[----:B------:R-:W-:Y:S05]  /*48e0*/  @P0 BRA `(.L_x_97) ;  /* 0x0000000000580947 */ /* 0x000fea0003800000 */
[----:B------:R-:W1:Y:S02]  /*48f0*/  LDS R0, [UR6+0x18] ;  /* 0x00001806ff007984 */ /* 0x000e640008000800 */
[----:B-1----:R-:W-:-:S04]  /*4900*/  LOP3.LUT R0, R0, UR4, RZ, 0xc0, !PT ;  /* 0x0000000400007c12 */ /* 0x002fc8000f8ec0ff */
[----:B------:R-:W-:-:S13]  /*4910*/  ISETP.NE.AND P0, PT, R0, UR4, PT ;  /* 0x0000000400007c0c */ /* 0x000fda000bf05270 */
[----:B------:R-:W-:Y:S05]  /*4920*/  @P0 BRA `(.L_x_98) ;  /* 0x00000000003c0947 */ /* 0x000fea0003800000 */
[----:B------:R-:W1:Y:S01]  /*4930*/  S2R R2, SR_LANEID ;  /* 0x0000000000027919 */ /* 0x000e620000000000 */
[----:B------:R-:W-:Y:S01]  /*4940*/  ULOP3.LUT UR8, URZ, UR8, URZ, 0x33, !UPT ;  /* 0x00000008ff087292 */ /* 0x000fe2000f8e33ff */
[----:B------:R-:W-:Y:S01]  /*4950*/  LOP3.LUT R4, RZ, UR4, RZ, 0x33, !PT ;  /* 0x00000004ff047c12 */ /* 0x000fe2000f8e33ff */
[----:B------:R-:W-:Y:S02]  /*4960*/  VOTEU.ANY UR7, UPT, PT ;  /* 0x0000000000077886 */ /* 0x000fe400038e0100 */
[----:B------:R-:W-:Y:S01]  /*4970*/  UFLO.U32 UR7, UR7 ;  /* 0x00000007000772bd */ /* 0x000fe200080e0000 */
[----:B------:R-:W2:Y:S01]  /*4980*/  REDUX UR4, R4 ;  /* 0x00000000040473c4 */ /* 0x000ea20000000000 */
[----:B------:R-:W-:-:S06]  /*4990*/  IMAD.U32 R0, RZ, RZ, UR8 ;  /* 0x00000008ff007e24 */ /* 0x000fcc000f8e00ff */
[----:B------:R1:W-:Y:S01]  /*49a0*/  UTCATOMSWS.AND URZ, UR8 ;  /* 0x0000000800ff79e3 */ /* 0x0003e20008000000 */
[----:B------:R-:W3:Y:S01]  /*49b0*/  REDUX UR5, R0 ;  /* 0x00000000000573c4 */ /* 0x000ee20000000000 */
[----:B-1----:R-:W-:Y:S01]  /*49c0*/  ISETP.EQ.U32.AND P0, PT, R2, UR7, PT ;  /* 0x0000000702007c0c */ /* 0x002fe2000bf02070 */
[----:B--2---:R-:W-:Y:S01]  /*49d0*/  IMAD.U32 R2, RZ, RZ, UR4 ;  /* 0x00000004ff027e24 */ /* 0x004fe2000f8e00ff */
[----:B---3--:R-:W-:-:S11]  /*49e0*/  MOV R3, UR5 ;  /* 0x0000000500037c02 */ /* 0x008fd60008000f00 */
[----:B------:R1:W-:Y:S04]  /*49f0*/  @P0 ATOMS.AND RZ, [UR6+0x14], R3 ;  /* 0x00001403ffff098c */ /* 0x0003e8000a800006 */
[----:B------:R1:W-:Y:S01]  /*4a00*/  @P0 ATOMS.AND RZ, [UR6+0x18], R2 ;  /* 0x00001802ffff098c */ /* 0x0003e2000a800006 */
[----:B------:R-:W-:Y:S05]  /*4a10*/  BRA `(.L_x_99) ;  /* 0x0000000000147947 */ /* 0x000fea0003800000 */
.L_x_98:
[----:B------:R-:W-:Y:S02]  /*4a20*/  MOV R2, 0x4a40 ;  /* 0x00004a4000027802 */ /* 0x000fe40000000f00 */
[----:B---345:R-:W-:Y:S05]  /*4a30*/  CALL.REL.NOINC `($__internal_0_$__cuda_sm10x_tcgen05_guardrail_trap_col_being_dealloced_not_returned_by_alloc) ;  /* 0x0000003400c47944 */ /* 0x038fea0003c00000 */
[----:B------:R-:W-:Y:S05]  /*4a40*/  BRA `(.L_x_99) ;  /* 0x0000000000087947 */ /* 0x000fea0003800000 */
.L_x_97:
[----:B------:R-:W-:Y:S02]  /*4a50*/  MOV R2, 0x4a70 ;  /* 0x00004a7000027802 */ /* 0x000fe40000000f00 */
[----:B---345:R-:W-:Y:S05]  /*4a60*/  CALL.REL.NOINC `($__internal_2_$__cuda_sm10x_tcgen05_guardrail_trap_unallocated_columns_being_dealloced) ;  /* 0x0000003400d07944 */ /* 0x038fea0003c00000 */
.L_x_99:
[----:B------:R-:W-:Y:S01]  /*4a70*/  NOP ;  /* 0x0000000000007918 */ /* 0x000fe20000000000 */
[----:B----4-:R-:W-:Y:S05]  /*4a80*/  EXIT ;  /* 0x000000000000794d */ /* 0x010fea0003800000 */
.L_x_70:
[----:B------:R-:W-:-:S09]  /*4a90*/  UISETP.NE.OR UP5, UPT, UR10, 0x3, !UP5 ;  /* 0x000000030a00788c */ /* 0x000fd2000efa5670 */
[----:B------:R-:W-:Y:S05]  /*4aa0*/  BRA.U UP5, `(.L_x_100) ;  /* 0x0000000905c87547 */ /* 0x000fea000b800000 */
[----:B------:R-:W1:Y:S01]  /*4ab0*/  LDC R0, c[0x0][0xb30] ;  /* 0x0002cc00ff007b82 */ /* 0x000e620000000800 */
[----:B------:R-:W2:Y:S01]  /*4ac0*/  LDCU.64 UR8, c[0x0][0x888] ;  /* 0x00011100ff0877ac */ /* 0x000ea20008000a00 */
[----:B------:R-:W-:Y:S01]  /*4ad0*/  IMAD.MOV.U32 R30, RZ, RZ, 0x1 ;  /* 0x00000001ff1e7424 */ /* 0x000fe200078e00ff */
[----:B------:R-:W-:Y:S01]  /*4ae0*/  CS2R R28, SRZ ;  /* 0x00000000001c7805 */ /* 0x000fe2000001ff00 */
[----:B------:R-:W-:Y:S01]  /*4af0*/  IMAD.MOV.U32 R25, RZ, RZ, 0x1000 ;  /* 0x00001000ff197424 */ /* 0x000fe200078e00ff */
[----:B------:R-:W3:Y:S03]  /*4b00*/  LDCU.64 UR4, c[0x0][0x890] ;  /* 0x00011200ff0477ac */ /* 0x000ee60008000a00 */
[----:B------:R-:W4:Y:S01]  /*4b10*/  LDC R19, c[0x0][0x370] ;  /* 0x0000dc00ff137b82 */ /* 0x000f220000000800 */
[----:B------:R-:W-:Y:S01]  /*4b20*/  UMOV UR6, 0x400 ;  /* 0x0000040000067882 */ /* 0x000fe20000000000 */
[----:B------:R-:W-:-:S02]  /*4b30*/  UPLOP3.LUT UP1, UPT, UPT, UPT, UPT, 0x40, 0x4 ;  /* 0x000000000004789c */ /* 0x000fc40003f2e870 */
[----:B------:R-:W-:-:S04]  /*4b40*/  ULEA UR6, UR37, UR6, 0x18 ;  /* 0x0000000625067291 */ /* 0x000fc8000f8ec0ff */
[----:B------:R-:W4:Y:S01]  /*4b50*/  LDC R2, c[0x0][0xb0c] ;  /* 0x0002c300ff027b82 */ /* 0x000f220000000800 */
[----:B--2---:R-:W-:Y:S02]  /*4b60*/  UISETP.NE.U32.AND UP2, UPT, UR8, URZ, UPT ;  /* 0x000000ff0800728c */ /* 0x004fe4000bf45070 */
[----:B------:R-:W-:Y:S02]  /*4b70*/  UIADD3 UR8, UPT, UPT, UR6, 0x120, URZ ;  /* 0x0000012006087890 */ /* 0x000fe4000fffe0ff */
[----:B---3--:R-:W-:-:S03]  /*4b80*/  UISETP.NE.U32.AND UP3, UPT, UR4, URZ, UPT ;  /* 0x000000ff0400728c */ /* 0x008fc6000bf65070 */
[----:B------:R-:W2:Y:S01]  /*4b90*/  LDC R18, c[0x0][0xb20] ;  /* 0x0002c800ff127b82 */ /* 0x000ea20000000800 */
[----:B-1----:R-:W-:Y:S01]  /*4ba0*/  ISETP.NE.AND P1, PT, R0, 0x1, PT ;  /* 0x000000010000780c */ /* 0x002fe20003f25270 */
[----:B------:R-:W-:Y:S02]  /*4bb0*/  UISETP.NE.AND.EX UP2, UPT, UR9, URZ, UPT, UP2 ;  /* 0x000000ff0900728c */ /* 0x000fe4000bf45320 */
[----:B------:R-:W-:Y:S02]  /*4bc0*/  UPRMT UR37, UR37, 0x654, UR8 ;  /* 0x0000065425257896 */ /* 0x000fe40008000008 */
[----:B------:R-:W-:Y:S02]  /*4bd0*/  UISETP.NE.AND.EX UP3, UPT, UR5, URZ, UPT, UP3 ;  /* 0x000000ff0500728c */ /* 0x000fe4000bf65330 */
[----:B------:R-:W1:Y:S08]  /*4be0*/  LDC.64 R32, c[0x0][0x348] ;  /* 0x0000d200ff207b82 */ /* 0x000e700000000a00 */
[----:B------:R-:W3:Y:S08]  /*4bf0*/  LDC.64 R16, c[0x0][0xb10] ;  /* 0x0002c400ff107b82 */ /* 0x000ef00000000a00 */
[----:B------:R-:W1:Y:S08]  /*4c00*/  LDC.64 R6, c[0x0][0xb18] ;  /* 0x0002c600ff067b82 */ /* 0x000e700000000a00 */
[----:B------:R-:W1:Y:S08]  /*4c10*/  LDC.64 R4, c[0x0][0xb28] ;  /* 0x0002ca00ff047b82 */ /* 0x000e700000000a00 */
[----:B--2-4-:R-:W1:Y:S02]  /*4c20*/  LDC R24, c[0x0][0x374] ;  /* 0x0000dd00ff187b82 */ /* 0x014e640000000800 */
.L_x_108:
[C---:B------:R-:W-:Y:S02]  /*4c30*/  LEA R0, R29.reuse, UR6, 0x3 ;  /* 0x000000061d007c11 */ /* 0x040fe4000f8e18ff */
[----:B------:R-:W-:Y:S02]  /*4c40*/  SHF.L.U32 R3, R28, 0x1f, RZ ;  /* 0x0000001f1c037819 */ /* 0x000fe400000006ff */
[----:B------:R-:W-:Y:S02]  /*4c50*/  LEA R20, R29, UR6, 0x4 ;  /* 0x000000061d147c11 */ /* 0x000fe4000f8e20ff */
[----:B--2---:R-:W2:Y:S02]  /*4c60*/  SYNCS.PHASECHK.TRANS64.TRYWAIT P0, [R0+URZ+0x140], R3 ;  /* 0x00014003000075a7 */ /* 0x004ea400080011ff */
[----:B--2---:R-:W-:Y:S05]  /*4c70*/  @!P0 BRA `(.L_x_101) ;  /* 0x0000003000b08947 */ /* 0x004fea0003800000 */
.L_x_186:
[----:B------:R-:W-:Y:S01]  /*4c80*/  ISETP.GE.AND P0, PT, R40, 0x1, PT ;  /* 0x000000012800780c */ /* 0x000fe20003f06270 */
[----:B------:R-:W4:Y:S01]  /*4c90*/  LDS.128 R20, [R20+0x1d0] ;  /* 0x0001d00014147984 */ /* 0x000f220000000c00 */
[----:B------:R-:W-:Y:S01]  /*4ca0*/  ISETP.NE.U32.AND P4, PT, RZ, UR4, PT ;  /* 0x00000004ff007c0c */ /* 0x000fe2000bf85070 */
[----:B--2---:R-:W-:Y:S01]  /*4cb0*/  VIADD R0, R0, 0x150 ;  /* 0x0000015000007836 */ /* 0x004fe20000000000 */
[----:B------:R-:W-:Y:S02]  /*4cc0*/  SHF.L.U32 R26, R30, 0x1f, RZ ;  /* 0x0000001f1e1a7819 */ /* 0x000fe400000006ff */
[----:B------:R-:W-:Y:S02]  /*4cd0*/  ISETP.NE.AND.EX P4, PT, RZ, UR5, PT, P4 ;  /* 0x00000005ff007c0c */ /* 0x000fe4000bf85340 */
[----:B------:R-:W-:Y:S01]  /*4ce0*/  PRMT R0, RZ, 0x654, R0 ;  /* 0x00000654ff007816 */ /* 0x000fe20000000000 */
[----:B------:R-:W-:Y:S01]  /*4cf0*/  @!PT LDS RZ, [RZ] ;  /* 0x00000000fffff984 */ /* 0x000fe20000000800 */
[----:B------:R-:W-:Y:S01]  /*4d00*/  @!PT LDS RZ, [RZ] ;  /* 0x00000000fffff984 */ /* 0x000fe20000000800 */
[----:B------:R-:W-:Y:S01]  /*4d10*/  @!PT LDS RZ, [RZ] ;  /* 0x00000000fffff984 */ /* 0x000fe20000000800 */
[----:B------:R-:W-:Y:S01]  /*4d20*/  @!PT LDS RZ, [RZ] ;  /* 0x00000000fffff984 */ /* 0x000fe20000000800 */
[----:B------:R2:W-:Y:S06]  /*4d30*/  MEMBAR.ALL.CTA ;  /* 0x0000000000007992 */ /* 0x0005ec0000008000 */
[----:B--2---:R-:W2:Y:S02]  /*4d40*/  FENCE.VIEW.ASYNC.S ;  /* 0x00000000000073c6 */ /* 0x004ea40000000000 */
[----:B--2---:R2:W-:Y:S01]  /*4d50*/  SYNCS.ARRIVE.TRANS64.RED.A1T0 RZ, [R0+URZ], RZ ;  /* 0x000000ff00ff79a7 */ /* 0x0045e200081004ff */
[----:B----4-:R-:W-:Y:S11]  /*4d60*/  LOP3.LUT P3, RZ, R22, 0x1, RZ, 0xc0, !PT ;  /* 0x0000000116ff7812 */ /* 0x010ff6000786c0ff */
[----:B------:R-:W-:Y:S02]  /*4d70*/  @!UPT UIADD3 URZ, UPT, UPT, URZ, URZ, URZ ;  /* 0x000000fffffff290 */ /* 0x000fe4000fffe0ff */
[----:B------:R-:W-:Y:S02]  /*4d80*/  @P3 MOV R13, R20 ;  /* 0x00000014000d3202 */ /* 0x000fe40000000f00 */
[----:B------:R-:W-:Y:S01]  /*4d90*/  @P3 LOP3.LUT R8, R21, 0xffff, RZ, 0xc0, !PT ;  /* 0x0000ffff15083812 */ /* 0x000fe200078ec0ff */
[----:B--2---:R-:W-:Y:S06]  /*4da0*/  @!P0 BRA `(.L_x_102) ;  /* 0x0000000000a48947 */ /* 0x004fec0003800000 */
[----:B-1----:R-:W-:Y:S01]  /*4db0*/  IMAD.HI.U32 R31, R24, R7, RZ ;  /* 0x00000007181f7227 */ /* 0x002fe200078e00ff */
[----:B------:R-:W-:Y:S02]  /*4dc0*/  ISETP.NE.AND P0, PT, R6, 0x1, PT ;  /* 0x000000010600780c */ /* 0x000fe40003f05270 */
[----:B------:R-:W-:Y:S01]  /*4dd0*/  ISETP.NE.AND P2, PT, R40, 0x1, PT ;  /* 0x000000012800780c */ /* 0x000fe20003f45270 */
[----:B---3--:R-:W-:Y:S01]  /*4de0*/  IMAD.HI.U32 R34, R19, R16, RZ ;  /* 0x0000001013227227 */ /* 0x008fe200078e00ff */
[----:B------:R-:W-:Y:S02]  /*4df0*/  SHF.R.U32.HI R31, RZ, R18, R31 ;  /* 0x00000012ff1f7219 */ /* 0x000fe4000001161f */
[----:B------:R-:W-:Y:S01]  /*4e00*/  ISETP.NE.AND P5, PT, R2, 0x1, PT ;  /* 0x000000010200780c */ /* 0x000fe20003fa5270 */
[----:B------:R-:W-:Y:S01]  /*4e10*/  IMAD.HI.U32 R36, R13, R16, RZ ;  /* 0x000000100d247227 */ /* 0x000fe200078e00ff */
[----:B------:R-:W-:Y:S02]  /*4e20*/  SHF.R.U32.HI R34, RZ, R17, R34 ;  /* 0x00000011ff227219 */ /* 0x000fe40000011622 */
[----:B------:R-:W-:Y:S01]  /*4e30*/  SEL R3, R24, R31, !P0 ;  /* 0x0000001f18037207 */ /* 0x000fe20004000000 */
[C---:B------:R-:W-:Y:S01]  /*4e40*/  IMAD.HI.U32 R31, R8.reuse, R7, RZ ;  /* 0x00000007081f7227 */ /* 0x040fe200078e00ff */
[----:B------:R-:W-:Y:S02]  /*4e50*/  SEL R11, R19, R34, !P5 ;  /* 0x00000022130b7207 */ /* 0x000fe40006800000 */
[----:B------:R-:W-:Y:S01]  /*4e60*/  SHF.R.U32.HI R36, RZ, R17, R36 ;  /* 0x00000011ff247219 */ /* 0x000fe20000011624 */
[----:B------:R-:W-:Y:S01]  /*4e70*/  IMAD.HI.U32 R38, R3, R4, RZ ;  /* 0x0000000403267227 */ /* 0x000fe200078e00ff */
[----:B------:R-:W-:Y:S03]  /*4e80*/  SHF.R.U32.HI R31, RZ, R18, R31 ;  /* 0x00000012ff1f7219 */ /* 0x000fe6000001161f */
[----:B------:R-:W-:Y:S01]  /*4e90*/  IMAD.HI.U32 R34, R11, R4, RZ ;  /* 0x000000040b227227 */ /* 0x000fe200078e00ff */
[----:B------:R-:W-:Y:S02]  /*4ea0*/  @P2 SHF.R.U32.HI R3, RZ, R5, R38 ;  /* 0x00000005ff032219 */ /* 0x000fe40000011626 */
[----:B------:R-:W-:Y:S02]  /*4eb0*/  SEL R9, R8, R31, !P0 ;  /* 0x0000001f08097207 */ /* 0x000fe40004000000 */
[----:B------:R-:W-:Y:S01]  /*4ec0*/  @P2 SHF.R.U32.HI R11, RZ, R5, R34 ;  /* 0x00000005ff0b2219 */ /* 0x000fe20000011622 */
[C---:B------:R-:W-:Y:S01]  /*4ed0*/  IMAD R10, R40.reuse, R3, RZ ;  /* 0x00000003280a7224 */ /* 0x040fe200078e02ff */
[----:B------:R-:W-:Y:S01]  /*4ee0*/  SEL R3, R13, R36, !P5 ;  /* 0x000000240d037207 */ /* 0x000fe20006800000 */
[C---:B------:R-:W-:Y:S03]  /*4ef0*/  IMAD.HI.U32 R14, R9.reuse, R4, RZ ;  /* 0x00000004090e7227 */ /* 0x040fe600078e00ff */
[----:B------:R-:W-:Y:S01]  /*4f00*/  ISETP.GE.AND P0, PT, R9, R10, PT ;  /* 0x0000000a0900720c */ /* 0x000fe20003f06270 */
[C---:B------:R-:W-:Y:S01]  /*4f10*/  IMAD R12, R40.reuse, R11, RZ ;  /* 0x0000000b280c7224 */ /* 0x040fe200078e02ff */
[-C--:B------:R-:W-:Y:S04]  /*4f20*/  SHF.R.U32.HI R14, RZ, R5.reuse, R14 ;  /* 0x00000005ff0e7219 */ /* 0x080fe8000001160e */
[----:B------:R-:W-:Y:S02]  /*4f30*/  ISETP.GE.OR P0, PT, R3, R12, P0 ;  /* 0x0000000c0300720c */ /* 0x000fe40000706670 */
[----:B------:R-:W-:Y:S05]  /*4f40*/  SEL R15, R9, R14, !P2 ;  /* 0x0000000e090f7207 */ /* 0x000fea0005000000 */
[----:B------:R-:W-:Y:S04]  /*4f50*/  IMAD.MOV R14, RZ, RZ, -R15 ;  /* 0x000000ffff0e7224 */ /* 0x000fe800078e0a0f */
[----:B------:R-:W-:Y:S02]  /*4f60*/  IMAD R14, R40, R14, R9 ;  /* 0x0000000e280e7224 */ /* 0x000fe400078e0209 */
[C---:B------:R-:W-:Y:S05]  /*4f70*/  @!P0 IMAD.HI.U32 R10, R3.reuse, R4, RZ ;  /* 0x00000004030a8227 */ /* 0x040fea00078e00ff */
[----:B------:R-:W-:Y:S04]  /*4f80*/  @!P0 SHF.R.U32.HI R10, RZ, R5, R10 ;  /* 0x00000005ff0a8219 */ /* 0x000fe8000001160a */
[----:B------:R-:W-:Y:S01]  /*4f90*/  @!P0 SEL R0, R3, R10, !P2 ;  /* 0x0000000a03008207 */ /* 0x000fe20005000000 */
[----:B------:R-:W-:Y:S03]  /*4fa0*/  IMAD.MOV R10, RZ, RZ, -R3 ;  /* 0x000000ffff0a7224 */ /* 0x000fe600078e0a03 */
[----:B------:R-:W-:Y:S01]  /*4fb0*/  @!P0 IADD3 R15, PT, PT, R15, -R0, RZ ;  /* 0x800000000f0f8210 */ /* 0x000fe20007ffe0ff */
[----:B------:R-:W-:Y:S01]  /*4fc0*/  @!P0 IMAD R0, R11, R14, R0 ;  /* 0x0000000e0b008224 */ /* 0x000fe200078e0200 */
[----:B------:R-:W-:Y:S01]  /*4fd0*/  IADD3 R11, PT, PT, -R9, RZ, RZ ;  /* 0x000000ff090b7210 */ /* 0x000fe20007ffe1ff */
[----:B------:R-:W-:Y:S02]  /*4fe0*/  IMAD R13, R2, R10, R13 ;  /* 0x0000000a020d7224 */ /* 0x000fe400078e020d */
[----:B------:R-:W-:Y:S02]  /*4ff0*/  @!P0 IMAD R9, R15, R40, R3 ;  /* 0x000000280f098224 */ /* 0x000fe400078e0203 */
[----:B------:R-:W-:Y:S02]  /*5000*/  @!P0 IMAD.MOV.U32 R3, RZ, RZ, R0 ;  /* 0x000000ffff038224 */ /* 0x000fe400078e0000 */
[----:B------:R-:W-:Y:S02]  /*5010*/  IMAD R8, R6, R11, R8 ;  /* 0x0000000b06087224 */ /* 0x000fe400078e0208 */
[----:B------:R-:W-:Y:S02]  /*5020*/  IMAD R13, R3, R2, R13 ;  /* 0x00000002030d7224 */ /* 0x000fe400078e020d */
[----:B------:R-:W-:Y:S02]  /*5030*/  IMAD R8, R9, R6, R8 ;  /* 0x0000000609087224 */ /* 0x000fe400078e0208 */
.L_x_102:
[----:B------:R-:W-:Y:S05]  /*5040*/  BRA.U UP1, `(.L_x_103) ;  /* 0x0000000101107547 */ /* 0x000fea000b800000 */
[----:B------:R-:W-:Y:S04]  /*5050*/  MOV R0, UR7 ;  /* 0x0000000700007c02 */ /* 0x000fe80008000f00 */
[----:B------:R-:W-:Y:S04]  /*5060*/  SHF.L.U32 R3, R0, 0x1f, RZ ;  /* 0x0000001f00037819 */ /* 0x000fe800000006ff */
[----:B------:R-:W2:Y:S02]  /*5070*/  SYNCS.PHASECHK.TRANS64.TRYWAIT P0, [UR6+0x138], R3 ;  /* 0x00013803ff0075a7 */ /* 0x000ea40008001106 */
[----:B--2---:R-:W-:Y:S05]  /*5080*/  @!P0 BRA `(.L_x_104) ;  /* 0x0000002c00c08947 */ /* 0x004fea0003800000 */
.L_x_103:
[----:B------:R-:W-:Y:S05]  /*5090*/  BRA.U !UP3, `(.L_x_105) ;  /* 0x000000010b347547 */ /* 0x000fea000b800000 */
[----:B------:R-:W-:Y:S01]  /*50a0*/  UPLOP3.LUT UP0, UPT, UPT, UPT, UP2, 0x80, 0x8 ;  /* 0x000000000008789c */ /* 0x000fe20003f0f020 */
[----:B--2---:R-:W-:Y:S02]  /*50b0*/  HFMA2 R0, -RZ, RZ, 0, 5.9604644775390625e-08 ;  /* 0x00000001ff007431 */ /* 0x004fe400000001ff */
[----:B------:R-:W-:Y:S03]  /*50c0*/  IMAD.MOV.U32 R95, RZ, RZ, 0x1 ;  /* 0x00000001ff5f7424 */ /* 0x000fe600078e00ff */
[----:B------:R-:W-:Y:S05]  /*50d0*/  PLOP3.LUT P0, PT, PT, PT, UP0, 0x80, 0x8 ;  /* 0x000000000008781c */ /* 0x000fea0003f0f008 */
[----:B------:R-:W2:Y:S01]  /*50e0*/  @UP0 LDCU.64 UR10, c[0x0][0x888] ;  /* 0x00011100ff0a07ac */ /* 0x000ea20008000a00 */
[----:B------:R-:W-:Y:S07]  /*50f0*/  @UP0 UIMAD UR8, UR36, UR4, URZ ;  /* 0x00000004240802a4 */ /* 0x000fee000f8e02ff */
[----:B------:R-:W-:Y:S01]  /*5100*/  @!P0 PRMT R95, R0, 0x7610, R95 ;  /* 0x00007610005f8816 */ /* 0x000fe2000000005f */
[----:B--2---:R-:W-:Y:S03]  /*5110*/  @UP0 UIMAD.WIDE UR10, UR8, 0x4, UR10 ;  /* 0x00000004080a08a5 */ /* 0x004fe6000f8e020a */
[----:B------:R-:W2:Y:S03]  /*5120*/  @!UP0 LDCU UR8, c[0x0][0x880] ;  /* 0x00011000ff0887ac */ /* 0x000ea60008000800 */
[----:B------:R-:W-:Y:S01]  /*5130*/  IMAD.U32 R10, RZ, RZ, UR10 ;  /* 0x0000000aff0a7e24 */ /* 0x000fe2000f8e00ff */
[----:B------:R-:W-:Y:S05]  /*5140*/  MOV R11, UR11 ;  /* 0x0000000b000b7c02 */ /* 0x000fea0008000f00 */
[----:B-----5:R4:W5:Y:S02]  /*5150*/  @P0 LDG.E R49, desc[UR40][R10.64] ;  /* 0x000000280a310981 */ /* 0x020964000c1e1900 */
[----:B--2-4-:R-:W-:Y:S07]  /*5160*/  @!P0 IMAD.U32 R49, RZ, RZ, UR8 ;  /* 0x00000008ff318e24 */ /* 0x014fee000f8e00ff */
.L_x_105:
[----:B-----5:R-:W-:Y:S01]  /*5170*/  @!P4 FSETP.EQ.AND P5, PT, R49, RZ, PT ;  /* 0x000000ff3100c20b */ /* 0x020fe20003fa2000 */
[----:B------:R-:W-:Y:S01]  /*5180*/  @!UPT UIADD3 URZ, UPT, UPT, URZ, URZ, URZ ;  /* 0x000000fffffff290 */ /* 0x000fe2000fffe0ff */
[----:B------:R-:W-:Y:S11]  /*5190*/  @!P4 BRA `(.L_x_106) ;  /* 0x000000000014c947 */ /* 0x000ff60003800000 */
[----:B------:R-:W-:Y:S02]  /*51a0*/  LOP3.LUT P0, RZ, R95, 0xff, RZ, 0xc0, !PT ;  /* 0x000000ff5fff7812 */ /* 0x000fe4000780c0ff */
[----:B------:R-:W-:Y:S04]  /*51b0*/  PLOP3.LUT P5, PT, PT, PT, UP0, 0x80, 0x8 ;  /* 0x000000000008781c */ /* 0x000fe80003faf008 */
[----:B------:R-:W-:Y:S07]  /*51c0*/  PLOP3.LUT P5, PT, P5, PT, PT, 0x8, 0x80 ;  /* 0x000000000080781c */ /* 0x000fee0002fae170 */
[----:B------:R-:W-:Y:S11]  /*51d0*/  @P0 FSETP.EQ.AND P5, PT, R49, RZ, PT ;  /* 0x000000ff3100020b */ /* 0x000ff60003fa2000 */
[----:B------:R-:W-:Y:S02]  /*51e0*/  @!UPT UIADD3 URZ, UPT, UPT, URZ, URZ, URZ ;  /* 0x000000fffffff290 */ /* 0x000fe4000fffe0ff */
.L_x_106:
[----:B------:R-:W4:Y:S01]  /*51f0*/  SYNCS.PHASECHK.TRANS64.TRYWAIT P4, [UR6+0x128], R26 ;  /* 0x0001281aff0075a7 */ /* 0x000f220008081106 */
[----:B------:R-:W-:Y:S01]  /*5200*/  @P3 SHF.R.U32.HI R27, RZ, 0x10, R21 ;  /* 0x00000010ff1b3819 */ /* 0x000fe20000011615 */
[----:B------:R-:W-:Y:S01]  /*5210*/  VIADD R29, R29, 0x1 ;  /* 0x000000011d1d7836 */ /* 0x000fe20000000000 */
[----:B------:R-:W5:Y:S08]  /*5220*/  LDC.64 R14, c[0x0][0xb10] ;  /* 0x0002c400ff0e7b82 */ /* 0x000f700000000a00 */
[----:B------:R-:W1:Y:S08]  /*5230*/  LDC.64 R10, c[0x0][0xb18] ;  /* 0x0002c600ff0a7b82 */ /* 0x000e700000000a00 */
[----:B--2---:R-:W2:Y:S08]  /*5240*/  @!P1 LDC R0, c[0x0][0xb20] ;  /* 0x0002c800ff009b82 */ /* 0x004eb00000000800 */
[----:B------:R-:W3:Y:S01]  /*5250*/  @!P1 LDC R3, c[0x0][0xb0c] ;  /* 0x0002c300ff039b82 */ /* 0x000ee20000000800 */
[----:B-----5:R-:W-:Y:S05]  /*5260*/  @!P1 IMAD.HI.U32 R14, R13, R14, RZ ;  /* 0x0000000e0d0e9227 */ /* 0x020fea00078e00ff */
[----:B------:R-:W-:Y:S01]  /*5270*/  @!P1 SHF.R.U32.HI R14, RZ, R15, R14 ;  /* 0x0000000fff0e9219 */ /* 0x000fe2000001160e */
[----:B-1----:R-:W-:Y:S01]  /*5280*/  @!P1 IMAD.HI.U32 R11, R8, R11, RZ ;  /* 0x0000000b080b9227 */ /* 0x002fe200078e00ff */
[----:B------:R-:W-:Y:S04]  /*5290*/  @!P1 ISETP.NE.AND P0, PT, R10, 0x1, PT ;  /* 0x000000010a00980c */ /* 0x000fe80003f05270 */
[----:B--2---:R-:W-:Y:S02]  /*52a0*/  @!P1 SHF.R.U32.HI R9, RZ, R0, R11 ;  /* 0x00000000ff099219 */ /* 0x004fe4000001160b */
[----:B---3--:R-:W-:Y:S02]  /*52b0*/  @!P1 ISETP.NE.AND P2, PT, R3, 0x1, PT ;  /* 0x000000010300980c */ /* 0x008fe40003f45270 */
[----:B------:R-:W-:Y:S02]  /*52c0*/  @!P1 SEL R9, R8, R9, !P0 ;  /* 0x0000000908099207 */ /* 0x000fe40004000000 */
[----:B------:R-:W-:Y:S02]  /*52d0*/  ELECT P0, URZ, PT ;  /* 0x0000000000ff782f */ /* 0x000fe40003800000 */
[----:B------:R-:W-:Y:S05]  /*52e0*/  @!P1 SEL R14, R13, R14, !P2 ;  /* 0x0000000e0d0e9207 */ /* 0x000fea0005000000 */
[----:B------:R-:W-:Y:S02]  /*52f0*/  @!P1 IMAD.IADD R0, R9, 0x1, -R14 ;  /* 0x0000000109009824 */ /* 0x000fe400078e0a0e */
[----:B------:R-:W-:Y:S02]  /*5300*/  @!P1 IMAD.IADD R9, R14, 0x1, -R9 ;  /* 0x000000010e099824 */ /* 0x000fe400078e0a09 */
[----:B------:R-:W-:Y:S02]  /*5310*/  @!P1 IMAD R13, R0, R3, R13 ;  /* 0x00000003000d9224 */ /* 0x000fe400078e020d */
[----:B------:R-:W-:Y:S01]  /*5320*/  @!P1 IMAD R8, R9, R10, R8 ;  /* 0x0000000a09089224 */ /* 0x000fe200078e0208 */
[----:B----4-:R-:W-:Y:S06]  /*5330*/  @!P4 BRA `(.L_x_107) ;  /* 0x0000002c002cc947 */ /* 0x010fec0003800000 */
.L_x_189:
[----:B------:R-:W-:Y:S01]  /*5340*/  PLOP3.LUT P5, PT, P5, P0, PT, 0xf2, 0x2f ;  /* 0x00000000002f781c */ /* 0x000fe20002fa1e72 */
[----:B------:R-:W-:Y:S01]  /*5350*/  UMOV UR14, 0x0 ;  /* 0x00000000000e7882 */ /* 0x000fe20000000000 */
[----:B------:R-:W-:Y:S01]  /*5360*/  LOP3.LUT R30, R30, 0x1, RZ, 0x3c, !PT ;  /* 0x000000011e1e7812 */ /* 0x000fe200078e3cff */
[----:B------:R-:W-:Y:S01]  /*5370*/  UMOV UR15, 0x10000000 ;  /* 0x10000000000f7882 */ /* 0x000fe20000000000 */
[----:B------:R-:W-:Y:S01]  /*5380*/  UMOV UR12, UR36 ;  /* 0x00000024000c7c82 */ /* 0x000fe20008000000 */
[----:B------:R-:W-:Y:S08]  /*5390*/  @P3 R2UR UR36, R27 ;  /* 0x000000001b2432ca */ /* 0x000ff000000e0000 */
[----:B-1----:R-:W-:Y:S01]  /*53a0*/  @!P5 IADD3 R3, P0, PT, R32, 0x580, RZ ;  /* 0x000005802003d810 */ /* 0x002fe20007f1e0ff */
[----:B------:R-:W-:Y:S01]  /*53b0*/  @!P5 IMAD.SHL.U32 R94, R94, 0x40, RZ ;  /* 0x000000405e5ed824 */ /* 0x000fe200078e00ff */
[----:B------:R-:W-:Y:S01]  /*53c0*/  VOTEU.ALL UP1, P5 ;  /* 0x0000000000ff7886 */ /* 0x000fe20002820000 */
[----:B------:R-:W-:Y:S01]  /*53d0*/  @!P5 IMAD.SHL.U32 R93, R93, 0x40, RZ ;  /* 0x000000405d5dd824 */ /* 0x000fe200078e00ff */
[----:B------:R-:W-:Y:S01]  /*53e0*/  @!P5 R2UR UR9, R3 ;  /* 0x000000000309d2ca */ /* 0x000fe200000e0000 */
[----:B------:R-:W-:Y:S01]  /*53f0*/  @!P5 IMAD.X R0, RZ, RZ, R33, P0 ;  /* 0x000000ffff00d224 */ /* 0x000fe200000e0621 */
[----:B------:R-:W-:Y:S01]  /*5400*/  @!P5 R2UR UR10, R94 ;  /* 0x000000005e0ad2ca */ /* 0x000fe200000e0000 */
[----:B------:R-:W-:Y:S01]  /*5410*/  IMAD.IADD R94, R8, 0x1, R81 ;  /* 0x00000001085e7824 */ /* 0x000fe200078e0251 */
[----:B------:R-:W-:Y:S01]  /*5420*/  @!P5 R2UR UR11, R93 ;  /* 0x000000005d0bd2ca */ /* 0x000fe200000e0000 */
[----:B------:R-:W-:Y:S01]  /*5430*/  IMAD.IADD R93, R13, 0x1, R92 ;  /* 0x000000010d5d7824 */ /* 0x000fe200078e025c */
[----:B------:R-:W-:Y:S02]  /*5440*/  @!P5 R2UR UR8, R0 ;  /* 0x000000000008d2ca */ /* 0x000fe400000e0000 */
[C---:B------:R-:W-:Y:S04]  /*5450*/  ISETP.NE.AND P0, PT, R29.reuse, 0x2, PT ;  /* 0x000000021d00780c */ /* 0x040fe80003f05270 */
[----:B------:R-:W-:Y:S01]  /*5460*/  SEL R3, RZ, 0x1, P0 ;  /* 0x00000001ff037807 */ /* 0x000fe20000000000 */
[----:B------:R-:W-:Y:S01]  /*5470*/  IMAD.U32 R10, RZ, RZ, UR9 ;  /* 0x00000009ff0a7e24 */ /* 0x000fe2000f8e00ff */
[----:B------:R-:W-:Y:S01]  /*5480*/  @!UP1 UIADD3 UR9, UPT, UPT, UR6, 0x120, URZ ;  /* 0x0000012006099890 */ /* 0x000fe2000fffe0ff */
[----:B------:R-:W-:Y:S02]  /*5490*/  SEL R29, R29, RZ, P0 ;  /* 0x000000ff1d1d7207 */ /* 0x000fe40000000000 */
[----:B------:R-:W-:Y:S02]  /*54a0*/  LOP3.LUT R28, R28, R3, RZ, 0x3c, !PT ;  /* 0x000000031c1c7212 */ /* 0x000fe400078e3cff */
[----:B------:R-:W-:Y:S01]  /*54b0*/  IMAD.U32 R11, RZ, RZ, UR8 ;  /* 0x00000008ff0b7e24 */ /* 0x000fe2000f8e00ff */
[----:B------:R-:W-:Y:S01]  /*54c0*/  @!P5 R2UR UR16, R10 ;  /* 0x000000000a10d2ca */ /* 0x000fe200000e0000 */
[----:B------:R-:W-:Y:S01]  /*54d0*/  @!UP1 UIADD3 UR8, UPT, UPT, UR6, 0x200, URZ ;  /* 0x0000020006089890 */ /* 0x000fe2000fffe0ff */
[----:B------:R-:W-:Y:S02]  /*54e0*/  VOTEU.ALL UP1, P5 ;  /* 0x0000000000ff7886 */ /* 0x000fe40002820000 */
[----:B------:R-:W-:Y:S11]  /*54f0*/  @!P5 R2UR UR17, R11 ;  /* 0x000000000b11d2ca */ /* 0x000ff600000e0000 */
[----:B------:R-:W-:Y:S02]  /*5500*/  @!UPT UIADD3 URZ, UPT, UPT, URZ, URZ, URZ ;  /* 0x000000fffffff290 */ /* 0x000fe4000fffe0ff */
[----:B------:R2:W-:Y:S01]  /*5510*/  @!UP1 UTMALDG.3D [UR8], [UR16], desc[UR14] ;  /* 0x00000e08100095b4 */ /* 0x0005e20008011000 */
[----:B------:R2:W-:Y:S01]  /*5520*/  @!P5 SYNCS.ARRIVE.TRANS64.RED.A0TR RZ, [UR6+0x120], R25 ;  /* 0x00012019ffffd9a7 */ /* 0x0005e20008300406 */
[----:B------:R-:W-:Y:S01]  /*5530*/  UPLOP3.LUT UP1, UPT, UPT, UPT, UPT, 0x80, 0x8 ;  /* 0x000000000008789c */ /* 0x000fe20003f2f070 */
[----:B------:R-:W-:Y:S01]  /*5540*/  SYNCS.ARRIVE.TRANS64.RED.A1T0 RZ, [UR37], RZ ;  /* 0x000000ffffff79a7 */ /* 0x000fe20008100425 */
[----:B------:R-:W-:Y:S09]  /*5550*/  @P3 BRA `(.L_x_108) ;  /* 0xfffffff400b43947 */ /* 0x000ff2000383ffff */
[----:B------:R-:W-:Y:S07]  /*5560*/  MOV R0, UR6 ;  /* 0x0000000600007c02 */ /* 0x000fee0008000f00 */
.L_x_109:
[----:B-1----:R-:W-:-:S04]  /*5570*/  SHF.L.U32 R3, R30, 0x1f, RZ ;  /* 0x0000001f1e037819 */ /* 0x002fc800000006ff */
[----:B------:R1:W3:Y:S03]  /*5580*/  SYNCS.PHASECHK.TRANS64.TRYWAIT P0, [R0+URZ+0x128], R3 ;  /* 0x00012803000075a7 */ /* 0x0002e600080011ff */
[----:B---3--:R-:W-:Y:S05]  /*5590*/  @!P0 NANOSLEEP.SYNCS 0x989680 ;  /* 0x009896800000895d */ /* 0x008fea0003900000 */
[----:B------:R-:W3:Y:S02]  /*55a0*/  @!P0 SYNCS.PHASECHK.TRANS64 P0, [R0+URZ+0x128], R3 ;  /* 0x00012803000085a7 */ /* 0x000ee400080010ff */
[----:B--23--:R-:W-:Y:S05]  /*55b0*/  @P0 EXIT ;  /* 0x000000000000094d */ /* 0x00cfea0003800000 */
[----:B------:R-:W-:Y:S05]  /*55c0*/  BRA `(.L_x_109) ;  /* 0xfffffffc00e87947 */ /* 0x000fea000383ffff */
.L_x_100:
[----:B------:R-:W-:-:S06]  /*55d0*/  UISETP.GE.AND UP1, UPT, UR10, 0x4, UPT ;  /* 0x000000040a00788c */ /* 0x000fcc000bf26270 */
[----:B------:R-:W-:-:S13]  /*55e0*/  PLOP3.LUT P0, PT, PT, PT, UP1, 0x80, 0x8 ;  /* 0x000000000008781c */ /* 0x000fda0003f0f018 */
[----:B------:R-:W-:Y:S05]  /*55f0*/  @!P0 EXIT ;  /* 0x000000000000894d */ /* 0x000fea0003800000 */
[----:B------:R-:W-:Y:S01]  /*5600*/  BAR.SYNC.DEFER_BLOCKING 0x6, 0xa0 ;  /* 0x0182800000007b1d */ /* 0x000fe20000010000 */
[C---:B------:R-:W-:Y:S01]  /*5610*/  IMAD.SHL.U32 R4, R103.reuse, 0x40, RZ ;  /* 0x0000004067047824 */ /* 0x040fe200078e00ff */
[----:B------:R-:W-:Y:S01]  /*5620*/  SHF.R.U32.HI R3, RZ, 0x1, R103 ;  /* 0x00000001ff037819 */ /* 0x000fe20000011667 */
[----:B------:R-:W-:Y:S01]  /*5630*/  IMAD.SHL.U32 R105, R106, 0x800, RZ ;  /* 0x000008006a697824 */ /* 0x000fe200078e00ff */
[----:B------:R-:W-:Y:S01]  /*5640*/  CS2R R108, SRZ ;  /* 0x00000000006c7805 */ /* 0x000fe2000001ff00 */
[C---:B------:R-:W-:Y:S01]  /*5650*/  IMAD.U32 R47, R103.reuse, 0x10000, RZ ;  /* 0x00010000672f7824 */ /* 0x040fe200078e00ff */
[----:B------:R-:W-:Y:S01]  /*5660*/  UMOV UR43, 0x400 ;  /* 0x00000400002b7882 */ /* 0x000fe20000000000 */
[C---:B------:R-:W-:Y:S01]  /*5670*/  LOP3.LUT R2, R4.reuse, 0x180, RZ, 0xc0, !PT ;  /* 0x0000018004027812 */ /* 0x040fe200078ec0ff */
[----:B------:R-:W-:Y:S01]  /*5680*/  ULEA UR43, UR37, UR43, 0x18 ;  /* 0x0000002b252b7291 */ /* 0x000fe2000f8ec0ff */
[----:B------:R-:W1:Y:S01]  /*5690*/  LDC R101, c[0x0][0x370] ;  /* 0x0000dc00ff657b82 */ /* 0x000e620000000800 */
[----:B------:R-:W-:Y:S01]  /*56a0*/  LOP3.LUT R4, R4, 0x640, RZ, 0xc0, !PT ;  /* 0x0000064004047812 */ /* 0x000fe200078ec0ff */
[----:B------:R-:W-:Y:S01]  /*56b0*/  IMAD.MOV.U32 R44, RZ, RZ, RZ ;  /* 0x000000ffff2c7224 */ /* 0x000fe200078e00ff */
[----:B------:R-:W-:Y:S01]  /*56c0*/  LOP3.LUT R3, R2, 0x20, R3, 0xf8, !PT ;  /* 0x0000002002037812 */ /* 0x000fe200078ef803 */
[----:B------:R-:W-:Y:S01]  /*56d0*/  IMAD.SHL.U32 R2, R103, 0x8, RZ ;  /* 0x0000000867027824 */ /* 0x000fe200078e00ff */
[----:B------:R-:W-:Y:S01]  /*56e0*/  LOP3.LUT R105, R4, 0x800, R105, 0xf8, !PT ;  /* 0x0000080004697812 */ /* 0x000fe200078ef869 */
[----:B------:R-:W-:Y:S01]  /*56f0*/  UIADD3 UR4, UPT, UPT, UR43, 0x1200, URZ ;  /* 0x000012002b047890 */ /* 0x000fe2000fffe0ff */
[----:B------:R-:W-:Y:S01]  /*5700*/  IMAD.MOV.U32 R110, RZ, RZ, RZ ;  /* 0x000000ffff6e7224 */ /* 0x000fe200078e00ff */
[----:B------:R-:W2:Y:S01]  /*5710*/  LDC R42, c[0x0][0xb0c] ;  /* 0x0002c300ff2a7b82 */ /* 0x000ea20000000800 */
[----:B------:R-:W-:Y:S01]  /*5720*/  LOP3.LUT R4, R3, 0x30, R2, 0x78, !PT ;  /* 0x0000003003047812 */ /* 0x000fe200078e7802 */
[----:B------:R-:W-:Y:S01]  /*5730*/  IMAD.SHL.U32 R2, R106, 0x200000, RZ ;  /* 0x002000006a027824 */ /* 0x000fe200078e00ff */
[----:B------:R-:W3:Y:S01]  /*5740*/  LDCU.64 UR46, c[0x0][0x348] ;  /* 0x00006900ff2e77ac */ /* 0x000ee20008000a00 */
[----:B------:R-:W-:Y:S01]  /*5750*/  IMAD.SHL.U32 R3, R103, 0x10, RZ ;  /* 0x0000001067037824 */ /* 0x000fe200078e00ff */
[----:B------:R-:W-:Y:S01]  /*5760*/  LOP3.LUT R105, R105, R4, RZ, 0xfc, !PT ;  /* 0x0000000469697212 */ /* 0x000fe200078efcff */
[----:B------:R-:W-:Y:S01]  /*5770*/  IMAD.MOV.U32 R114, RZ, RZ, RZ ;  /* 0x000000ffff727224 */ /* 0x000fe200078e00ff */
[----:B------:R-:W4:Y:S01]  /*5780*/  LDS R0, [UR43+0x1f0] ;  /* 0x0001f02bff007984 */ /* 0x000f220008000800 */
[----:B------:R-:W1:Y:S01]  /*5790*/  LDC R100, c[0x0][0xb20] ;  /* 0x0002c800ff647b82 */ /* 0x000e620000000800 */
[----:B------:R-:W-:Y:S01]  /*57a0*/  LOP3.LUT R2, R2, 0x200000, RZ, 0xc0, !PT ;  /* 0x0020000002027812 */ /* 0x000fe200078ec0ff */
[----:B------:R-:W-:Y:S01]  /*57b0*/  VIADD R104, R105, UR43 ;  /* 0x0000002b69687c36 */ /* 0x000fe20008000000 */
[----:B------:R-:W-:Y:S01]  /*57c0*/  LOP3.LUT R3, R3, 0x20, RZ, 0xc0, !PT ;  /* 0x0000002003037812 */ /* 0x000fe200078ec0ff */
[----:B------:R-:W-:Y:S01]  /*57d0*/  IMAD.U32 R111, RZ, RZ, UR4 ;  /* 0x00000004ff6f7e24 */ /* 0x000fe2000f8e00ff */
[----:B------:R-:W-:Y:S01]  /*57e0*/  LOP3.LUT R47, R2, 0x400000, R47, 0xf8, !PT ;  /* 0x00400000022f7812 */ /* 0x000fe200078ef82f */
[----:B------:R-:W1:Y:S01]  /*57f0*/  LDCU.64 UR38, c[0x0][0x888] ;  /* 0x00011100ff2677ac */ /* 0x000e620008000a00 */
[----:B------:R-:W-:Y:S01]  /*5800*/  IADD3 R104, PT, PT, -R3, 0x200, R104 ;  /* 0x0000020003687810 */ /* 0x000fe20007ffe168 */
[----:B------:R-:W1:Y:S01]  /*5810*/  LDC R41, c[0x0][0xb30] ;  /* 0x0002cc00ff297b82 */ /* 0x000e620000000800 */
[----:B------:R-:W-:-:S07]  /*5820*/  UIADD3 UR42, UPT, UPT, UR43, 0x200, URZ ;  /* 0x000002002b2a7890 */ /* 0x000fce000fffe0ff */
[----:B------:R-:W1:Y:S08]  /*5830*/  LDC.64 R90, c[0x0][0xb10] ;  /* 0x0002c400ff5a7b82 */ /* 0x000e700000000a00 */
[----:B------:R-:W1:Y:S08]  /*5840*/  LDC.64 R38, c[0x0][0xb18] ;  /* 0x0002c600ff267b82 */ /* 0x000e700000000a00 */
[----:B------:R-:W1:Y:S01]  /*5850*/  LDC.64 R86, c[0x0][0x888] ;  /* 0x00022200ff567b82 */ /* 0x000e620000000a00 */
[----:B----4-:R-:W-:-:S07]  /*5860*/  IMAD.IADD R47, R0, 0x1, R47 ;  /* 0x00000001002f7824 */ /* 0x010fce00078e022f */
[----:B------:R-:W4:Y:S08]  /*5870*/  LDC.64 R36, c[0x0][0xb28] ;  /* 0x0002ca00ff247b82 */ /* 0x000f300000000a00 */
[----:B------:R-:W1:Y:S08]  /*5880*/  LDC.64 R88, c[0x0][0x890] ;  /* 0x00022400ff587b82 */ /* 0x000e700000000a00 */
[----:B------:R-:W1:Y:S08]  /*5890*/  LDC.64 R84, c[0x0][0x8b0] ;  /* 0x00022c00ff547b82 */ /* 0x000e700000000a00 */
[----:B------:R-:W1:Y:S08]  /*58a0*/  LDC.64 R82, c[0x0][0x8a8] ;  /* 0x00022a00ff527b82 */ /* 0x000e700000000a00 */
[----:B--23--:R-:W1:Y:S02]  /*58b0*/  LDC R102, c[0x0][0x374] ;  /* 0x0000dd00ff667b82 */ /* 0x00ce640000000800 */
.L_x_127:
[C---:B------:R-:W-:Y:S02]  /*58c0*/  LEA R0, R114.reuse, UR43, 0x3 ;  /* 0x0000002b72007c11 */ /* 0x040fe4000f8e18ff */
[----:B------:R-:W-:Y:S02]  /*58d0*/  SHF.L.U32 R3, R109, 0x1f, RZ ;  /* 0x0000001f6d037819 */ /* 0x000fe400000006ff */
[----:B------:R-:W-:Y:S02]  /*58e0*/  LEA R16, R114, UR43, 0x4 ;  /* 0x0000002b72107c11 */ /* 0x000fe4000f8e20ff */
[----:B--2---:R-:W2:Y:S02]  /*58f0*/  SYNCS.PHASECHK.TRANS64.TRYWAIT P0, [R0+URZ+0x140], R3 ;  /* 0x00014003000075a7 */ /* 0x004ea400080011ff */
[----:B--23--:R-:W-:Y:S05]  /*5900*/  @!P0 BRA `(.L_x_110) ;  /* 0x0000002400d08947 */ /* 0x00cfea0003800000 */
.L_x_190:
[----:B------:R-:W3:Y:S01]  /*5910*/  LDC.64 R12, c[0x0][0xb10] ;  /* 0x0002c400ff0c7b82 */ /* 0x000ee20000000a00 */
[----:B------:R-:W4:Y:S01]  /*5920*/  LDS.128 R16, [R16+0x1d0] ;  /* 0x0001d00010107984 */ /* 0x000f220000000c00 */
[----:B-1----:R-:W-:Y:S01]  /*5930*/  ISETP.NE.AND P1, PT, R41, 0x1, PT ;  /* 0x000000012900780c */ /* 0x002fe20003f25270 */
[----:B--2---:R-:W-:Y:S01]  /*5940*/  VIADD R0, R0, 0x150 ;  /* 0x0000015000007836 */ /* 0x004fe20000000000 */
[----:B------:R-:W-:Y:S04]  /*5950*/  ISETP.GE.AND P0, PT, R40, 0x1, PT ;  /* 0x000000012800780c */ /* 0x000fe80003f06270 */
[----:B------:R-:W1:Y:S01]  /*5960*/  LDC.64 R10, c[0x0][0xb18] ;  /* 0x0002c600ff0a7b82 */ /* 0x000e620000000a00 */
[----:B------:R-:W-:Y:S01]  /*5970*/  PRMT R0, RZ, 0x654, R0 ;  /* 0x00000654ff007816 */ /* 0x000fe20000000000 */
[----:B------:R-:W-:Y:S01]  /*5980*/  @!PT LDS RZ, [RZ] ;  /* 0x00000000fffff984 */ /* 0x000fe20000000800 */
[----:B------:R-:W-:Y:S01]  /*5990*/  @!PT LDS RZ, [RZ] ;  /* 0x00000000fffff984 */ /* 0x000fe20000000800 */
[----:B------:R-:W-:Y:S01]  /*59a0*/  @!PT LDS RZ, [RZ] ;  /* 0x00000000fffff984 */ /* 0x000fe20000000800 */
[----:B------:R-:W-:Y:S01]  /*59b0*/  @!PT LDS RZ, [RZ] ;  /* 0x00000000fffff984 */ /* 0x000fe20000000800 */
[----:B------:R2:W-:Y:S06]  /*59c0*/  MEMBAR.ALL.CTA ;  /* 0x0000000000007992 */ /* 0x0005ec0000008000 */
[----:B--2---:R-:W2:Y:S01]  /*59d0*/  FENCE.VIEW.ASYNC.S ;  /* 0x00000000000073c6 */ /* 0x004ea20000000000 */
[----:B------:R-:W1:Y:S08]  /*59e0*/  @!P1 LDC R14, c[0x0][0xb20] ;  /* 0x0002c800ff0e9b82 */ /* 0x000e700000000800 */
[----:B------:R-:W1:Y:S01]  /*59f0*/  @!P1 LDC R9, c[0x0][0xb0c] ;  /* 0x0002c300ff099b82 */ /* 0x000e620000000800 */
[----:B--2---:R2:W-:Y:S01]  /*5a00*/  SYNCS.ARRIVE.TRANS64.RED.A1T0 RZ, [R0+URZ], RZ ;  /* 0x000000ff00ff79a7 */ /* 0x0045e200081004ff */
[----:B----4-:R-:W-:Y:S04]  /*5a10*/  LOP3.LUT P4, RZ, R18, 0x1, RZ, 0xc0, !PT ;  /* 0x0000000112ff7812 */ /* 0x010fe8000788c0ff */
[----:B------:R-:W-:Y:S09]  /*5a20*/  P2R R112, PR, RZ, 0x10 ;  /* 0x00000010ff707803 */ /* 0x000ff20000000000 */
[----:B------:R-:W-:Y:S02]  /*5a30*/  @P4 MOV R45, R16 ;  /* 0x00000010002d4202 */ /* 0x000fe40000000f00 */
[----:B------:R-:W-:Y:S01]  /*5a40*/  @P4 LOP3.LUT R43, R17, 0xffff, RZ, 0xc0, !PT ;  /* 0x0000ffff112b4812 */ /* 0x000fe200078ec0ff */
[----:B--23--:R-:W-:Y:S06]  /*5a50*/  @!P0 BRA `(.L_x_111) ;  /* 0x0000000000a48947 */ /* 0x00cfec0003800000 */
[----:B------:R-:W-:Y:S01]  /*5a60*/  IMAD.HI.U32 R21, R102, R39, RZ ;  /* 0x0000002766157227 */ /* 0x000fe200078e00ff */
[----:B------:R-:W-:Y:S02]  /*5a70*/  ISETP.NE.AND P0, PT, R38, 0x1, PT ;  /* 0x000000012600780c */ /* 0x000fe40003f05270 */
[----:B------:R-:W-:Y:S01]  /*5a80*/  ISETP.NE.AND P2, PT, R40, 0x1, PT ;  /* 0x000000012800780c */ /* 0x000fe20003f45270 */
[----:B------:R-:W-:Y:S01]  /*5a90*/  IMAD.HI.U32 R20, R101, R90, RZ ;  /* 0x0000005a65147227 */ /* 0x000fe200078e00ff */
[----:B------:R-:W-:Y:S02]  /*5aa0*/  SHF.R.U32.HI R21, RZ, R100, R21 ;  /* 0x00000064ff157219 */ /* 0x000fe40000011615 */
[----:B------:R-:W-:Y:S01]  /*5ab0*/  ISETP.NE.AND P3, PT, R42, 0x1, PT ;  /* 0x000000012a00780c */ /* 0x000fe20003f65270 */
[----:B------:R-:W-:Y:S01]  /*5ac0*/  IMAD.HI.U32 R24, R45, R90, RZ ;  /* 0x0000005a2d187227 */ /* 0x000fe200078e00ff */
[----:B------:R-:W-:Y:S02]  /*5ad0*/  SHF.R.U32.HI R20, RZ, R91, R20 ;  /* 0x0000005bff147219 */ /* 0x000fe40000011614 */
[----:B------:R-:W-:Y:S01]  /*5ae0*/  SEL R3, R102, R21, !P0 ;  /* 0x0000001566037207 */ /* 0x000fe20004000000 */
[----:B------:R-:W-:Y:S01]  /*5af0*/  IMAD.HI.U32 R21, R43, R39, RZ ;  /* 0x000000272b157227 */ /* 0x000fe200078e00ff */
[----:B------:R-:W-:Y:S02]  /*5b00*/  SEL R7, R101, R20, !P3 ;  /* 0x0000001465077207 */ /* 0x000fe40005800000 */
[----:B------:R-:W-:Y:S01]  /*5b10*/  SHF.R.U32.HI R24, RZ, R91, R24 ;  /* 0x0000005bff187219 */ /* 0x000fe20000011618 */
[-C--:B------:R-:W-:Y:S04]  /*5b20*/  IMAD.HI.U32 R20, R3, R36.reuse, RZ ;  /* 0x0000002403147227 */ /* 0x080fe800078e00ff */
[----:B------:R-:W-:Y:S01]  /*5b30*/  IMAD.HI.U32 R22, R7, R36, RZ ;  /* 0x0000002407167227 */ /* 0x000fe200078e00ff */
[-C--:B------:R-:W-:Y:S02]  /*5b40*/  @P2 SHF.R.U32.HI R3, RZ, R37.reuse, R20 ;  /* 0x00000025ff032219 */ /* 0x080fe40000011614 */
[----:B------:R-:W-:Y:S02]  /*5b50*/  SHF.R.U32.HI R20, RZ, R100, R21 ;  /* 0x00000064ff147219 */ /* 0x000fe40000011615 */
[----:B------:R-:W-:Y:S01]  /*5b60*/  @P2 SHF.R.U32.HI R7, RZ, R37, R22 ;  /* 0x00000025ff072219 */ /* 0x000fe20000011616 */
[C---:B------:R-:W-:Y:S01]  /*5b70*/  IMAD R2, R40.reuse, R3, RZ ;  /* 0x0000000328027224 */ /* 0x040fe200078e02ff */
[----:B------:R-:W-:Y:S02]  /*5b80*/  SEL R5, R43, R20, !P0 ;  /* 0x000000142b057207 */ /* 0x000fe40004000000 */
[----:B------:R-:W-:Y:S01]  /*5b90*/  SEL R3, R45, R24, !P3 ;  /* 0x000000182d037207 */ /* 0x000fe20005800000 */
[----:B------:R-:W-:Y:S01]  /*5ba0*/  IMAD R4, R40, R7, RZ ;  /* 0x0000000728047224 */ /* 0x000fe200078e02ff */
[C---:B------:R-:W-:Y:S01]  /*5bb0*/  ISETP.GE.AND P0, PT, R5.reuse, R2, PT ;  /* 0x000000020500720c */ /* 0x040fe20003f06270 */
[----:B------:R-:W-:Y:S03]  /*5bc0*/  IMAD.HI.U32 R6, R5, R36, RZ ;  /* 0x0000002405067227 */ /* 0x000fe600078e00ff */
[----:B------:R-:W-:Y:S01]  /*5bd0*/  ISETP.GE.OR P0, PT, R3, R4, P0 ;  /* 0x000000040300720c */ /* 0x000fe20000706670 */
[----:B------:R-:W-:Y:S01]  /*5be0*/  IMAD.MOV R4, RZ, RZ, -R3 ;  /* 0x000000ffff047224 */ /* 0x000fe200078e0a03 */
[-C--:B------:R-:W-:Y:S03]  /*5bf0*/  SHF.R.U32.HI R6, RZ, R37.reuse, R6 ;  /* 0x00000025ff067219 */ /* 0x080fe60000011606 */
[----:B------:R-:W-:Y:S01]  /*5c00*/  IMAD R45, R42, R4, R45 ;  /* 0x000000042a2d7224 */ /* 0x000fe200078e022d */
[----:B------:R-:W-:Y:S05]  /*5c10*/  SEL R15, R5, R6, !P2 ;  /* 0x00000006050f7207 */ /* 0x000fea0005000000 */
[----:B------:R-:W-:Y:S02]  /*5c20*/  IMAD.MOV R6, RZ, RZ, -R15 ;  /* 0x000000ffff067224 */ /* 0x000fe400078e0a0f */
[C---:B------:R-:W-:Y:S04]  /*5c30*/  @!P0 IMAD.HI.U32 R2, R3.reuse, R36, RZ ;  /* 0x0000002403028227 */ /* 0x040fe800078e00ff */
[----:B------:R-:W-:Y:S01]  /*5c40*/  IMAD R6, R40, R6, R5 ;  /* 0x0000000628067224 */ /* 0x000fe200078e0205 */
[----:B------:R-:W-:Y:S04]  /*5c50*/  @!P0 SHF.R.U32.HI R2, RZ, R37, R2 ;  /* 0x00000025ff028219 */ /* 0x000fe80000011602 */
[----:B------:R-:W-:Y:S02]  /*5c60*/  @!P0 SEL R0, R3, R2, !P2 ;  /* 0x0000000203008207 */ /* 0x000fe40005000000 */
[----:B------:R-:W-:Y:S02]  /*5c70*/  IADD3 R2, PT, PT, -R5, RZ, RZ ;  /* 0x000000ff05027210 */ /* 0x000fe40007ffe1ff */
[----:B------:R-:W-:Y:S01]  /*5c80*/  @!P0 IADD3 R8, PT, PT, R15, -R0, RZ ;  /* 0x800000000f088210 */ /* 0x000fe20007ffe0ff */
[----:B------:R-:W-:Y:S02]  /*5c90*/  @!P0 IMAD R0, R7, R6, R0 ;  /* 0x0000000607008224 */ /* 0x000fe400078e0200 */
[----:B------:R-:W-:Y:S02]  /*5ca0*/  IMAD R43, R38, R2, R43 ;  /* 0x00000002262b7224 */ /* 0x000fe400078e022b */
[----:B------:R-:W-:Y:S02]  /*5cb0*/  @!P0 IMAD R5, R8, R40, R3 ;  /* 0x0000002808058224 */ /* 0x000fe400078e0203 */
[----:B------:R-:W-:Y:S04]  /*5cc0*/  @!P0 IMAD.MOV.U32 R3, RZ, RZ, R0 ;  /* 0x000000ffff038224 */ /* 0x000fe800078e0000 */
[----:B------:R-:W-:Y:S02]  /*5cd0*/  IMAD R45, R3, R42, R45 ;  /* 0x0000002a032d7224 */ /* 0x000fe400078e022d */
[----:B------:R-:W-:Y:S07]  /*5ce0*/  IMAD R43, R5, R38, R43 ;  /* 0x00000026052b7224 */ /* 0x000fee00078e022b */
.L_x_111:
[----:B------:R-:W-:Y:S01]  /*5cf0*/  @!P1 IMAD.HI.U32 R0, R45, R12, RZ ;  /* 0x0000000c2d009227 */ /* 0x000fe200078e00ff */
[----:B-1----:R-:W-:Y:S01]  /*5d00*/  @!P1 ISETP.NE.AND P0, PT, R10, 0x1, PT ;  /* 0x000000010a00980c */ /* 0x002fe20003f05270 */
[----:B------:R-:W-:Y:S01]  /*5d10*/  ULOP3.LUT UP0, URZ, UR42, 0x1b0, URZ, 0xc0, !UPT ;  /* 0x000001b02aff7892 */ /* 0x000fe2000f80c0ff */
[----:B------:R-:W-:Y:S01]  /*5d20*/  @!P1 ISETP.NE.AND P2, PT, R9, 0x1, PT ;  /* 0x000000010900980c */ /* 0x000fe20003f45270 */
[----:B------:R-:W-:Y:S01]  /*5d30*/  @!P1 IMAD.HI.U32 R3, R43, R11, RZ ;  /* 0x0000000b2b039227 */ /* 0x000fe200078e00ff */
[----:B------:R-:W-:Y:S02]  /*5d40*/  @!P1 SHF.R.U32.HI R0, RZ, R13, R0 ;  /* 0x0000000dff009219 */ /* 0x000fe40000011600 */
[----:B------:R-:W-:Y:S01]  /*5d50*/  @P4 SHF.R.U32.HI R107, RZ, 0x10, R17 ;  /* 0x00000010ff6b4819 */ /* 0x000fe20000011611 */
[----:B------:R-:W-:Y:S01]  /*5d60*/  VIADD R114, R114, 0x1 ;  /* 0x0000000172727836 */ /* 0x000fe20000000000 */
[----:B------:R-:W-:Y:S02]  /*5d70*/  @!P1 SHF.R.U32.HI R2, RZ, R14, R3 ;  /* 0x0000000eff029219 */ /* 0x000fe40000011603 */
[----:B------:R-:W-:Y:S02]  /*5d80*/  @!P1 SEL R3, R45, R0, !P2 ;  /* 0x000000002d039207 */ /* 0x000fe40005000000 */
[----:B------:R-:W-:Y:S05]  /*5d90*/  @!P1 SEL R2, R43, R2, !P0 ;  /* 0x000000022b029207 */ /* 0x000fea0004000000 */
[----:B------:R-:W-:Y:S02]  /*5da0*/  @!P1 IMAD.IADD R0, R2, 0x1, -R3 ;  /* 0x0000000102009824 */ /* 0x000fe400078e0a03 */
[----:B------:R-:W-:Y:S02]  /*5db0*/  @!P1 IMAD.IADD R2, R3, 0x1, -R2 ;  /* 0x0000000103029824 */ /* 0x000fe400078e0a02 */
[----:B------:R-:W-:Y:S02]  /*5dc0*/  @!P1 IMAD R45, R0, R9, R45 ;  /* 0x00000009002d9224 */ /* 0x000fe400078e022d */
[----:B------:R-:W-:Y:S01]  /*5dd0*/  @!P1 IMAD R43, R2, R10, R43 ;  /* 0x0000000a022b9224 */ /* 0x000fe200078e022b */
[----:B------:R-:W-:Y:S06]  /*5de0*/  BRA.U !UP0, `(.L_x_112) ;  /* 0x0000000108407547 */ /* 0x000fec000b800000 */
[----:B------:R-:W1:Y:S01]  /*5df0*/  LDCU.64 UR8, c[0x4][0x80] ;  /* 0x01001000ff0877ac */ /* 0x000e620008000a00 */
[----:B------:R-:W-:Y:S01]  /*5e00*/  MOV R3, 0x0 ;  /* 0x0000000000037802 */ /* 0x000fe20000000f00 */
[----:B------:R-:W-:Y:S02]  /*5e10*/  HFMA2 R12, -RZ, RZ, 0, 5.9604644775390625e-08 ;  /* 0x00000001ff0c7431 */ /* 0x000fe400000001ff */
[----:B------:R-:W-:Y:S02]  /*5e20*/  IMAD.MOV.U32 R8, RZ, RZ, 0x70 ;  /* 0x00000070ff087424 */ /* 0x000fe400078e00ff */
[----:B------:R-:W-:Y:S01]  /*5e30*/  IMAD.MOV.U32 R13, RZ, RZ, RZ ;  /* 0x000000ffff0d7224 */ /* 0x000fe200078e00ff */
[----:B------:R-:W2:Y:S01]  /*5e40*/  LDCU.64 UR6, c[0x4][0x88] ;  /* 0x01001100ff0677ac */ /* 0x000ea20008000a00 */
[----:B------:R-:W3:Y:S01]  /*5e50*/  LDC.64 R2, c[0x4][R3] ;  /* 0x0100000003027b82 */ /* 0x000ee20000000a00 */
[----:B------:R-:W4:Y:S01]  /*5e60*/  LDCU.64 UR4, c[0x4][0x8] ;  /* 0x01000100ff0477ac */ /* 0x000f220008000a00 */
[----:B-1----:R-:W-:Y:S01]  /*5e70*/  MOV R5, UR9 ;  /* 0x0000000900057c02 */ /* 0x002fe20008000f00 */
[----:B------:R-:W-:Y:S01]  /*5e80*/  IMAD.U32 R4, RZ, RZ, UR8 ;  /* 0x00000008ff047e24 */ /* 0x000fe2000f8e00ff */
[----:B--2---:R-:W-:Y:S01]  /*5e90*/  MOV R7, UR7 ;  /* 0x0000000700077c02 */ /* 0x004fe20008000f00 */
[----:B------:R-:W-:Y:S01]  /*5ea0*/  IMAD.U32 R6, RZ, RZ, UR6 ;  /* 0x00000006ff067e24 */ /* 0x000fe2000f8e00ff */
[----:B----4-:R-:W-:Y:S01]  /*5eb0*/  MOV R11, UR5 ;  /* 0x00000005000b7c02 */ /* 0x010fe20008000f00 */
[----:B------:R-:W-:Y:S02]  /*5ec0*/  IMAD.U32 R10, RZ, RZ, UR4 ;  /* 0x00000004ff0a7e24 */ /* 0x000fe4000f8e00ff */
[----:B------:R-:W-:Y:S07]  /*5ed0*/  LEPC R20, `(.L_x_112) ;  /* 0x000000001014794e */ /* 0x000fee0000000000 */
[----:B---3-5:R-:W-:Y:S05]  /*5ee0*/  CALL.ABS.NOINC R2 ;  /* 0x0000000002007343 */ /* 0x028fea0003c00000 */
.L_x_112:
[----:B------:R-:W-:Y:S01]  /*5ef0*/  LOP3.LUT P0, RZ, R111, 0x1b0, RZ, 0xc0, !PT ;  /* 0x000001b06fff7812 */ /* 0x000fe2000780c0ff */
[----:B------:R-:W-:Y:S11]  /*5f00*/  BSSY.RECONVERGENT B6, `(.L_x_113) ;  /* 0x0000013000067945 */ /* 0x000ff60003800200 */
[----:B------:R-:W-:Y:S01]  /*5f10*/  @!UPT UIADD3 URZ, UPT, UPT, URZ, URZ, URZ ;  /* 0x000000fffffff290 */ /* 0x000fe2000fffe0ff */
[----:B------:R-:W-:Y:S05]  /*5f20*/  @!P0 BRA `(.L_x_114) ;  /* 0x0000000000408947 */ /* 0x000fea0003800000 */
        /* <DEDUP_REMOVED lines=16> */
.L_x_114:
[----:B------:R-:W-:Y:S05]  /*6030*/  BSYNC.RECONVERGENT B6 ;  /* 0x0000000000067941 */ /* 0x000fea0003800200 */
.L_x_113:
[----:B------:R-:W-:Y:S01]  /*6040*/  ISETP.NE.U32.AND P3, PT, R88, RZ, PT ;  /* 0x000000ff5800720c */ /* 0x000fe20003f65070 */
[----:B------:R-:W-:Y:S01]  /*6050*/  UISETP.NE.AND UP1, UPT, UR44, URZ, UPT ;  /* 0x000000ff2c00728c */ /* 0x000fe2000bf25270 */
[----:B------:R-:W-:Y:S02]  /*6060*/  ISETP.NE.U32.AND P4, PT, R84, RZ, PT ;  /* 0x000000ff5400720c */ /* 0x000fe40003f85070 */
[----:B------:R-:W-:Y:S02]  /*6070*/  ISETP.NE.AND.EX P3, PT, R89, RZ, PT, P3 ;  /* 0x000000ff5900720c */ /* 0x000fe40003f65330 */
[----:B------:R-:W-:Y:S02]  /*6080*/  PLOP3.LUT P1, PT, PT, PT, PT, 0x8, 0x80 ;  /* 0x000000000080781c */ /* 0x000fe40003f2e170 */
[----:B------:R-:W-:Y:S02]  /*6090*/  PLOP3.LUT P0, PT, PT, PT, UP1, 0x80, 0x8 ;  /* 0x000000000008781c */ /* 0x000fe40003f0f018 */
[----:B------:R-:W-:Y:S02]  /*60a0*/  ISETP.NE.AND.EX P4, PT, R85, RZ, PT, P4 ;  /* 0x000000ff5500720c */ /* 0x000fe40003f85340 */
[----:B------:R-:W1:Y:S09]  /*60b0*/  @UP1 LDCU.64 UR4, c[0x0][0x888] ;  /* 0x00011100ff0417ac */ /* 0x000e720008000a00 */
[----:B------:R-:W-:Y:S01]  /*60c0*/  @P0 PLOP3.LUT P1, PT, P3, PT, PT, 0x80, 0x8 ;  /* 0x000000000008081c */ /* 0x000fe20001f2f070 */
[----:B-1----:R-:W-:Y:S04]  /*60d0*/  @UP1 UISETP.NE.U32.AND UP0, UPT, UR4, URZ, UPT ;  /* 0x000000ff0400128c */ /* 0x002fe8000bf05070 */
[----:B------:R-:W-:Y:S04]  /*60e0*/  @UP1 UISETP.NE.AND.EX UP0, UPT, UR5, URZ, UPT, UP0 ;  /* 0x000000ff0500128c */ /* 0x000fe8000bf05300 */
[----:B------:R-:W-:Y:S01]  /*60f0*/  @UP1 USEL UR4, URZ, 0xffffffff, UP0 ;  /* 0xffffffffff041887 */ /* 0x000fe20008000000 */
[----:B------:R-:W-:Y:S11]  /*6100*/  @!P3 BRA `(.L_x_115) ;  /* 0x00000000002cb947 */ /* 0x000ff60003800000 */
[----:B------:R-:W-:Y:S01]  /*6110*/  ISETP.NE.U32.AND P2, PT, R86, RZ, PT ;  /* 0x000000ff5600720c */ /* 0x000fe20003f45070 */
[----:B------:R-:W-:Y:S03]  /*6120*/  IMAD.MOV.U32 R95, RZ, RZ, 0x1 ;  /* 0x00000001ff5f7424 */ /* 0x000fe600078e00ff */
[----:B------:R-:W-:Y:S11]  /*6130*/  ISETP.NE.AND.EX P2, PT, R87, RZ, PT, P2 ;  /* 0x000000ff5700720c */ /* 0x000ff60003f45320 */
[----:B------:R-:W-:Y:S02]  /*6140*/  @!UPT UIADD3 URZ, UPT, UPT, URZ, URZ, URZ ;  /* 0x000000fffffff290 */ /* 0x000fe4000fffe0ff */
[----:B------:R-:W1:Y:S01]  /*6150*/  @P2 LDC.64 R2, c[0x0][0x888] ;  /* 0x00022200ff022b82 */ /* 0x000e620000000a00 */
[----:B------:R-:W-:Y:S04]  /*6160*/  @P2 IMAD R0, R88, UR36, RZ ;  /* 0x0000002458002c24 */ /* 0x000fe8000f8e02ff */
[----:B-1----:R-:W-:Y:S04]  /*6170*/  @P2 IMAD.WIDE R2, R0, 0x4, R2 ;  /* 0x0000000400022825 */ /* 0x002fe800078e0202 */
[----:B------:R-:W-:Y:S01]  /*6180*/  HFMA2 R0, -RZ, RZ, 0, 5.9604644775390625e-08 ;  /* 0x00000001ff007431 */ /* 0x000fe200000001ff */
[----:B-----5:R1:W5:Y:S04]  /*6190*/  @P2 LDG.E R49, desc[UR40][R2.64] ;  /* 0x0000002802312981 */ /* 0x020368000c1e1900 */
[----:B------:R-:W-:Y:S01]  /*61a0*/  @!P2 PRMT R95, R0, 0x7610, R95 ;  /* 0x00007610005fa816 */ /* 0x000fe2000000005f */
[----:B-1----:R-:W2:Y:S06]  /*61b0*/  @!P2 LDC R49, c[0x0][0x880] ;  /* 0x00022000ff31ab82 */ /* 0x002eac0000000800 */
.L_x_115:
[----:B------:R-:W-:Y:S05]  /*61c0*/  @!P4 BRA `(.L_x_116) ;  /* 0x000000000020c947 */ /* 0x000fea0003800000 */
[----:B------:R-:W-:Y:S04]  /*61d0*/  ISETP.NE.U32.AND P2, PT, R82, RZ, PT ;  /* 0x000000ff5200720c */ /* 0x000fe80003f45070 */
[----:B------:R-:W-:Y:S11]  /*61e0*/  ISETP.NE.AND.EX P2, PT, R83, RZ, PT, P2 ;  /* 0x000000ff5300720c */ /* 0x000ff60003f45320 */
[----:B------:R-:W-:Y:S02]  /*61f0*/  @!UPT UIADD3 URZ, UPT, UPT, URZ, URZ, URZ ;  /* 0x000000fffffff290 */ /* 0x000fe4000fffe0ff */
[----:B------:R-:W1:Y:S01]  /*6200*/  @P2 LDC.64 R2, c[0x0][0x8a8] ;  /* 0x00022a00ff022b82 */ /* 0x000e620000000a00 */
[----:B------:R-:W-:Y:S04]  /*6210*/  @P2 IMAD R0, R84, UR36, RZ ;  /* 0x0000002454002c24 */ /* 0x000fe8000f8e02ff */
[----:B-1----:R-:W-:Y:S05]  /*6220*/  @P2 IMAD.WIDE R2, R0, 0x4, R2 ;  /* 0x0000000400022825 */ /* 0x002fea00078e0202 */
[----:B-----5:R1:W5:Y:S02]  /*6230*/  @P2 LDG.E R46, desc[UR40][R2.64] ;  /* 0x00000028022e2981 */ /* 0x020364000c1e1900 */
[----:B-1----:R-:W3:Y:S02]  /*6240*/  @!P2 LDC R46, c[0x0][0x8a0] ;  /* 0x00022800ff2eab82 */ /* 0x002ee40000000800 */
.L_x_116:
[----:B--2--5:R-:W-:Y:S01]  /*6250*/  @P0 FSETP.NEU.AND P4, PT, R49, RZ, PT ;  /* 0x000000ff3100020b */ /* 0x024fe20003f8d000 */
[----:B------:R-:W-:Y:S01]  /*6260*/  IMAD.U32 R0, RZ, RZ, UR4 ;  /* 0x00000004ff007e24 */ /* 0x000fe2000f8e00ff */
[----:B------:R-:W-:Y:S01]  /*6270*/  @P0 LOP3.LUT P2, RZ, R95, 0xff, RZ, 0xc0, !PT ;  /* 0x000000ff5fff0812 */ /* 0x000fe2000784c0ff */
[----:B------:R-:W-:Y:S01]  /*6280*/  BSSY B1, `(.L_x_117) ;  /* 0x0000034000017945 */ /* 0x000fe20003800000 */
[----:B------:R-:W-:Y:S01]  /*6290*/  @P0 SEL R3, RZ, 0xffffffff, P4 ;  /* 0xffffffffff030807 */ /* 0x000fe20002000000 */
[C---:B------:R-:W-:Y:S01]  /*62a0*/  IMAD R32, R44.reuse, 0x20, R47 ;  /* 0x000000202c207824 */ /* 0x040fe200078e022f */
[----:B------:R-:W-:Y:S02]  /*62b0*/  LEA R113, R44, UR43, 0x3 ;  /* 0x0000002b2c717c11 */ /* 0x000fe4000f8e18ff */
[----:B------:R-:W-:Y:S02]  /*62c0*/  CS2R R54, SRZ ;  /* 0x0000000000367805 */ /* 0x000fe4000001ff00 */
[----:B------:R-:W-:Y:S02]  /*62d0*/  @P1 SEL R3, R0, R3, !P2 ;  /* 0x0000000300031207 */ /* 0x000fe40005000000 */
[----:B------:R-:W-:Y:S02]  /*62e0*/  CS2R R52, SRZ ;  /* 0x0000000000347805 */ /* 0x000fe4000001ff00 */
[----:B------:R-:W-:Y:S02]  /*62f0*/  SHF.L.U32 R2, R110, 0x1f, RZ ;  /* 0x0000001f6e027819 */ /* 0x000fe400000006ff */
[----:B------:R-:W-:Y:S02]  /*6300*/  CS2R R58, SRZ ;  /* 0x00000000003a7805 */ /* 0x000fe4000001ff00 */
[----:B------:R-:W-:Y:S02]  /*6310*/  @P0 LOP3.LUT R3, R3, 0x1, RZ, 0xc0, !PT ;  /* 0x0000000103030812 */ /* 0x000fe400078ec0ff */
[----:B------:R-:W-:Y:S02]  /*6320*/  CS2R R56, SRZ ;  /* 0x0000000000387805 */ /* 0x000fe4000001ff00 */
[----:B------:R-:W-:Y:S02]  /*6330*/  PLOP3.LUT P5, PT, PT, PT, PT, 0x8, 0x80 ;  /* 0x000000000080781c */ /* 0x000fe40003fae170 */
[----:B------:R-:W-:Y:S11]  /*6340*/  ISETP.NE.U32.OR P1, PT, R3, 0x1, !P0 ;  /* 0x000000010300780c */ /* 0x000ff60004725470 */
[----:B------:R-:W-:Y:S02]  /*6350*/  @!UPT UIADD3 URZ, UPT, UPT, URZ, URZ, URZ ;  /* 0x000000fffffff290 */ /* 0x000fe4000fffe0ff */
[----:B------:R-:W-:Y:S04]  /*6360*/  @P1 SHF.L.U32 R4, R108, 0x1f, RZ ;  /* 0x0000001f6c041819 */ /* 0x000fe800000006ff */
[----:B------:R-:W1:Y:S01]  /*6370*/  @P1 SYNCS.PHASECHK.TRANS64.TRYWAIT P0, [UR43+0x120], R4 ;  /* 0x00012004ff0015a7 */ /* 0x000e62000800112b */
[----:B------:R2:W4:Y:S01]  /*6380*/  SYNCS.PHASECHK.TRANS64.TRYWAIT P4, [R113+URZ+0x160], R2 ;  /* 0x00016002710075a7 */ /* 0x00052200080811ff */
[----:B-1----:R-:W-:Y:S01]  /*6390*/  @P1 PLOP3.LUT P5, PT, P0, PT, PT, 0x8, 0x80 ;  /* 0x000000000080181c */ /* 0x002fe200007ae170 */
[----:B------:R-:W-:Y:S01]  /*63a0*/  @!UPT UIADD3 URZ, UPT, UPT, URZ, URZ, URZ ;  /* 0x000000fffffff290 */ /* 0x000fe2000fffe0ff */
[----:B--2-4-:R-:W-:Y:S11]  /*63b0*/  @!P1 BRA `(.L_x_118) ;  /* 0x0000000000809947 */ /* 0x014ff60003800000 */
[----:B------:R-:W-:Y:S01]  /*63c0*/  ISETP.NE.U32.AND P0, PT, RZ, UR38, PT ;  /* 0x00000026ff007c0c */ /* 0x000fe2000bf05070 */
[----:B------:R-:W-:Y:S01]  /*63d0*/  BSSY B0, `(.L_x_119) ;  /* 0x0000012000007945 */ /* 0x000fe20003800000 */
[----:B------:R-:W-:Y:S02]  /*63e0*/  FSETP.NEU.AND P2, PT, R49, RZ, PT ;  /* 0x000000ff3100720b */ /* 0x000fe40003f4d000 */
[----:B------:R-:W-:Y:S02]  /*63f0*/  CS2R R58, SRZ ;  /* 0x00000000003a7805 */ /* 0x000fe4000001ff00 */
[----:B------:R-:W-:Y:S02]  /*6400*/  ISETP.NE.AND.EX P0, PT, RZ, UR39, PT, P0 ;  /* 0x00000027ff007c0c */ /* 0x000fe4000bf05300 */
[----:B------:R-:W-:Y:S02]  /*6410*/  CS2R R56, SRZ ;  /* 0x0000000000387805 */ /* 0x000fe4000001ff00 */
[----:B------:R-:W-:Y:S02]  /*6420*/  LOP3.LUT P1, RZ, R95, 0xff, RZ, 0xc0, !PT ;  /* 0x000000ff5fff7812 */ /* 0x000fe4000782c0ff */
[----:B------:R-:W-:Y:S02]  /*6430*/  CS2R R54, SRZ ;  /* 0x0000000000367805 */ /* 0x000fe4000001ff00 */
[----:B------:R-:W-:Y:S02]  /*6440*/  SEL R0, RZ, 0xffffffff, P2 ;  /* 0xffffffffff007807 */ /* 0x000fe40001000000 */
[----:B------:R-:W-:Y:S02]  /*6450*/  CS2R R52, SRZ ;  /* 0x0000000000347805 */ /* 0x000fe4000001ff00 */
[----:B------:R-:W-:Y:S04]  /*6460*/  SEL R3, RZ, 0xffffffff, P0 ;  /* 0xffffffffff037807 */ /* 0x000fe80000000000 */
[----:B------:R-:W-:Y:S04]  /*6470*/  @P3 SEL R0, R3, R0, !P1 ;  /* 0x0000000003003207 */ /* 0x000fe80004800000 */
[----:B------:R-:W-:Y:S04]  /*6480*/  LOP3.LUT R0, R0, 0x1, RZ, 0xc0, !PT ;  /* 0x0000000100007812 */ /* 0x000fe800078ec0ff */
[----:B------:R-:W-:Y:S01]  /*6490*/  ISETP.NE.U32.AND P0, PT, R0, 0x1, PT ;  /* 0x000000010000780c */ /* 0x000fe20003f05070 */
[----:B------:R-:W-:Y:S01]  /*64a0*/  @!UPT UIADD3 URZ, UPT, UPT, URZ, URZ, URZ ;  /* 0x000000fffffff290 */ /* 0x000fe2000fffe0ff */
[----:B------:R-:W-:Y:S11]  /*64b0*/  @!P5 BRA `(.L_x_120) ;  /* 0x00000000000cd947 */ /* 0x000ff60003800000 */
[----:B------:R-:W-:Y:S04]  /*64c0*/  SHF.L.U32 R3, R108, 0x1f, RZ ;  /* 0x0000001f6c037819 */ /* 0x000fe800000006ff */
[----:B------:R-:W1:Y:S02]  /*64d0*/  SYNCS.PHASECHK.TRANS64.TRYWAIT P1, [UR43+0x120], R3 ;  /* 0x00012003ff0075a7 */ /* 0x000e64000802112b */
[----:B-1----:R-:W-:Y:S05]  /*64e0*/  @!P1 BRA `(.L_x_121) ;  /* 0x0000001800ec9947 */ /* 0x002fea0003800000 */
.L_x_120:
[----:B------:R-:W-:Y:S05]  /*64f0*/  BSYNC B0 ;  /* 0x0000000000007941 */ /* 0x000fea0003800000 */
.L_x_119:
[----:B------:R2:W4:Y:S01]  /*6500*/  @P0 LDS.128 R56, [R105+UR43+0x200] ;  /* 0x0002002b69380984 */ /* 0x0005220008000c00 */
[----:B------:R-:W-:Y:S01]  /*6510*/  UIADD3 UR4, UPT, UPT, UR43, 0x128, URZ ;  /* 0x000001282b047890 */ /* 0x000fe2000fffe0ff */
[----:B------:R-:W-:Y:S02]  /*6520*/  LOP3.LUT R108, R108, 0x1, RZ, 0x3c, !PT ;  /* 0x000000016c6c7812 */ /* 0x000fe400078e3cff */
[----:B------:R2:W1:Y:S01]  /*6530*/  @P0 LDS.128 R52, [R104+0x10] ;  /* 0x0000100068340984 */ /* 0x0004620000000c00 */
[----:B------:R-:W-:Y:S01]  /*6540*/  UPRMT UR4, UR37, 0x654, UR4 ;  /* 0x0000065425047896 */ /* 0x000fe20008000004 */
[----:B------:R-:W-:Y:S01]  /*6550*/  @!PT LDS RZ, [RZ] ;  /* 0x00000000fffff984 */ /* 0x000fe20000000800 */
[----:B------:R-:W-:Y:S01]  /*6560*/  @!PT LDS RZ, [RZ] ;  /* 0x00000000fffff984 */ /* 0x000fe20000000800 */
[----:B------:R-:W-:Y:S01]  /*6570*/  @!PT LDS RZ, [RZ] ;  /* 0x00000000fffff984 */ /* 0x000fe20000000800 */
[----:B------:R-:W-:Y:S01]  /*6580*/  @!PT LDS RZ, [RZ] ;  /* 0x00000000fffff984 */ /* 0x000fe20000000800 */
[----:B------:R5:W-:Y:S06]  /*6590*/  MEMBAR.ALL.CTA ;  /* 0x0000000000007992 */ /* 0x000bec0000008000 */
[----:B-----5:R-:W5:Y:S02]  /*65a0*/  FENCE.VIEW.ASYNC.S ;  /* 0x00000000000073c6 */ /* 0x020f640000000000 */
[----:B-----5:R-:W-:Y:S03]  /*65b0*/  SYNCS.ARRIVE.TRANS64.RED.A1T0 RZ, [UR4], RZ ;  /* 0x000000ffffff79a7 */ /* 0x020fe60008100404 */
.L_x_118:
[----:B------:R-:W-:Y:S05]  /*65c0*/  BSYNC B1 ;  /* 0x0000000000017941 */ /* 0x000fea0003800000 */
.L_x_117:
[----:B-1----:R-:W-:Y:S04]  /*65d0*/  SHF.R.U32.HI R3, RZ, 0x15, R32 ;  /* 0x00000015ff037819 */ /* 0x002fe80000011620 */
[----:B------:R-:W-:Y:S01]  /*65e0*/  LOP3.LUT P0, RZ, R3, 0x3, R106, 0x48, !PT ;  /* 0x0000000303ff7812 */ /* 0x000fe2000780486a */
[----:B------:R-:W-:Y:S01]  /*65f0*/  @!UPT UIADD3 URZ, UPT, UPT, URZ, URZ, URZ ;  /* 0x000000fffffff290 */ /* 0x000fe2000fffe0ff */
[----:B------:R-:W-:Y:S11]  /*6600*/  @P4 BRA `(.L_x_122) ;  /* 0x0000000000084947 */ /* 0x000ff60003800000 */
[----:B------:R-:W1:Y:S02]  /*6610*/  SYNCS.PHASECHK.TRANS64.TRYWAIT P1, [R113+URZ+0x160], R2 ;  /* 0x00016002710075a7 */ /* 0x000e6400080211ff */
[----:B-1----:R-:W-:Y:S05]  /*6620*/  @!P1 BRA `(.L_x_123) ;  /* 0x0000001800b49947 */ /* 0x002fea0003800000 */
.L_x_122:
[----:B------:R-:W-:Y:S05]  /*6630*/  @!P0 BRA `(.L_x_124) ;  /* 0x0000000000408947 */ /* 0x000fea0003800000 */
[----:B------:R-:W1:Y:S01]  /*6640*/  LDCU.64 UR8, c[0x4][0x70] ;  /* 0x01000e00ff0877ac */ /* 0x000e620008000a00 */
[----:B------:R-:W-:Y:S01]  /*6650*/  MOV R3, 0x0 ;  /* 0x0000000000037802 */ /* 0x000fe20000000f00 */
[----:B------:R-:W-:Y:S02]  /*6660*/  HFMA2 R12, -RZ, RZ, 0, 5.9604644775390625e-08 ;  /* 0x00000001ff0c7431 */ /* 0x000fe400000001ff */
[----:B------:R-:W-:Y:S02]  /*6670*/  IMAD.MOV.U32 R8, RZ, RZ, 0x192 ;  /* 0x00000192ff087424 */ /* 0x000fe400078e00ff */
[----:B------:R-:W-:Y:S01]  /*6680*/  IMAD.MOV.U32 R13, RZ, RZ, RZ ;  /* 0x000000ffff0d7224 */ /* 0x000fe200078e00ff */
[----:B------:R-:W5:Y:S01]  /*6690*/  LDCU.64 UR6, c[0x4][0x78] ;  /* 0x01000f00ff0677ac */ /* 0x000f620008000a00 */
[----:B------:R-:W2:Y:S01]  /*66a0*/  LDC.64 R2, c[0x4][R3] ;  /* 0x0100000003027b82 */ /* 0x000ea20000000a00 */
[----:B------:R-:W3:Y:S01]  /*66b0*/  LDCU.64 UR4, c[0x4][0x10] ;  /* 0x01000200ff0477ac */ /* 0x000ee20008000a00 */
[----:B-1----:R-:W-:Y:S01]  /*66c0*/  MOV R5, UR9 ;  /* 0x0000000900057c02 */ /* 0x002fe20008000f00 */
[----:B------:R-:W-:Y:S01]  /*66d0*/  IMAD.U32 R4, RZ, RZ, UR8 ;  /* 0x00000008ff047e24 */ /* 0x000fe2000f8e00ff */
[----:B-----5:R-:W-:Y:S01]  /*66e0*/  MOV R7, UR7 ;  /* 0x0000000700077c02 */ /* 0x020fe20008000f00 */
[----:B------:R-:W-:Y:S01]  /*66f0*/  IMAD.U32 R6, RZ, RZ, UR6 ;  /* 0x00000006ff067e24 */ /* 0x000fe2000f8e00ff */
[----:B---3--:R-:W-:Y:S01]  /*6700*/  MOV R11, UR5 ;  /* 0x00000005000b7c02 */ /* 0x008fe20008000f00 */
[----:B------:R-:W-:Y:S02]  /*6710*/  IMAD.U32 R10, RZ, RZ, UR4 ;  /* 0x00000004ff0a7e24 */ /* 0x000fe4000f8e00ff */
[----:B------:R-:W-:Y:S07]  /*6720*/  LEPC R20, `(.L_x_124) ;  /* 0x000000001014794e */ /* 0x000fee0000000000 */
[----:B--2-4-:R-:W-:Y:S05]  /*6730*/  CALL.ABS.NOINC R2 ;  /* 0x0000000002007343 */ /* 0x014fea0003c00000 */
.L_x_124:
[----:B------:R-:W-:Y:S01]  /*6740*/  LOP3.LUT P0, RZ, R103, 0x60, RZ, 0xc0, !PT ;  /* 0x0000006067ff7812 */ /* 0x000fe2000780c0ff */
[----:B------:R-:W-:Y:S05]  /*6750*/  WARPSYNC.ALL ;  /* 0x0000000000007948 */ /* 0x000fea0003800000 */
[----:B------:R-:W-:Y:S01]  /*6760*/  R2UR UR4, R32 ;  /* 0x00000000200472ca */ /* 0x000fe200000e0000 */
[----:B------:R-:W-:Y:S01]  /*6770*/  BSSY.RECONVERGENT B0, `(.L_x_125) ;  /* 0x000009e000007945 */ /* 0x000fe20003800200 */
[-C--:B----4-:R-:W-:Y:S02]  /*6780*/  F2FP.F16.E5M2.UNPACK_B R50, R56.reuse ;  /* 0x00000038ff32723e */ /* 0x090fe400020004ff */
[----:B------:R-:W-:Y:S02]  /*6790*/  F2FP.F16.E5M2.UNPACK_B R63, R56.H1 ;  /* 0x00000038ff3f723e */ /* 0x000fe400030004ff */
[-C--:B------:R-:W-:Y:S01]  /*67a0*/  F2FP.F16.E5M2.UNPACK_B R56, R57.reuse ;  /* 0x00000039ff38723e */ /* 0x080fe200020004ff */
[--C-:B------:R-:W-:Y:S01]  /*67b0*/  HADD2.F32 R48, -RZ, R50.reuse.H0_H0 ;  /* 0x20000032ff307230 */ /* 0x100fe20000004100 */
[----:B------:R-:W-:Y:S01]  /*67c0*/  F2FP.F16.E5M2.UNPACK_B R57, R57.H1 ;  /* 0x00000039ff39723e */ /* 0x000fe200030004ff */
[----:B------:R-:W-:Y:S01]  /*67d0*/  HADD2.F32 R50, -RZ, R50.H1_H1 ;  /* 0x30000032ff327230 */ /* 0x000fe20000004100 */
[-C--:B------:R-:W-:Y:S01]  /*67e0*/  F2FP.F16.E5M2.UNPACK_B R66, R52.reuse ;  /* 0x00000034ff42723e */ /* 0x080fe200020004ff */
[--C-:B------:R-:W-:Y:S01]  /*67f0*/  HADD2.F32 R51, -RZ, R63.reuse.H0_H0 ;  /* 0x2000003fff337230 */ /* 0x100fe20000004100 */
[----:B------:R-:W-:Y:S01]  /*6800*/  F2FP.F16.E5M2.UNPACK_B R68, R52.H1 ;  /* 0x00000034ff44723e */ /* 0x000fe200030004ff */
[----:B------:R-:W1:Y:S01]  /*6810*/  LDTM.x32 R4, tmem[UR4] ;  /* 0x00000004000479ee */ /* 0x000e6200082c0000 */
[----:B------:R-:W-:Y:S01]  /*6820*/  NOP ;  /* 0x0000000000007918 */ /* 0x000fe20000000000 */
[----:B------:R-:W-:Y:S01]  /*6830*/  IADD3 R113, PT, PT, R113, 0x180, RZ ;  /* 0x0000018071717810 */ /* 0x000fe20007ffe0ff */
[--C-:B------:R-:W-:Y:S01]  /*6840*/  HADD2.F32 R65, -RZ, R66.reuse.H0_H0 ;  /* 0x20000042ff417230 */ /* 0x100fe20000004100 */
[----:B------:R-:W-:Y:S01]  /*6850*/  F2FP.F16.E5M2.UNPACK_B R61, R58 ;  /* 0x0000003aff3d723e */ /* 0x000fe200020004ff */
[----:B------:R-:W-:Y:S01]  /*6860*/  HADD2.F32 R66, -RZ, R66.H1_H1 ;  /* 0x30000042ff427230 */ /* 0x000fe20000004100 */
[----:B------:R-:W-:Y:S01]  /*6870*/  LOP3.LUT R113, R113, 0xfefffff8, RZ, 0xc0, !PT ;  /* 0xfefffff871717812 */ /* 0x000fe200078ec0ff */
[----:B------:R-:W-:Y:S01]  /*6880*/  HADD2.F32 R52, -RZ, R63.H1_H1 ;  /* 0x3000003fff347230 */ /* 0x000fe20000004100 */
[-C--:B------:R-:W-:Y:S01]  /*6890*/  F2FP.F16.E5M2.UNPACK_B R70, R53.reuse ;  /* 0x00000035ff46723e */ /* 0x080fe200020004ff */
[----:B------:R-:W-:Y:S01]  /*68a0*/  HADD2.F32 R67, -RZ, R68.H0_H0 ;  /* 0x20000044ff437230 */ /* 0x000fe20000004100 */
[----:B-1----:R1:W-:Y:S01]  /*68b0*/  SYNCS.ARRIVE.TRANS64.RED.A1T0 RZ, [R113+URZ], RZ ;  /* 0x000000ff71ff79a7 */ /* 0x0023e200081004ff */
[----:B------:R-:W-:Y:S01]  /*68c0*/  F2FP.F16.E5M2.UNPACK_B R72, R53.H1 ;  /* 0x00000035ff48723e */ /* 0x000fe200030004ff */
[----:B------:R-:W-:Y:S01]  /*68d0*/  HADD2.F32 R53, -RZ, R56.H0_H0 ;  /* 0x20000038ff357230 */ /* 0x000fe20000004100 */
[-C--:B------:R-:W-:Y:S01]  /*68e0*/  F2FP.F16.E5M2.UNPACK_B R74, R54.reuse ;  /* 0x00000036ff4a723e */ /* 0x080fe200020004ff */
[----:B------:R-:W-:Y:S01]  /*68f0*/  HADD2.F32 R69, -RZ, R70.H0_H0 ;  /* 0x20000046ff457230 */ /* 0x000fe20000004100 */
[----:B------:R-:W-:Y:S01]  /*6900*/  F2FP.F16.E5M2.UNPACK_B R76, R54.H1 ;  /* 0x00000036ff4c723e */ /* 0x000fe200030004ff */
[----:B------:R-:W-:Y:S01]  /*6910*/  HADD2.F32 R54, -RZ, R56.H1_H1 ;  /* 0x30000038ff367230 */ /* 0x000fe20000004100 */
[----:B------:R-:W-:Y:S01]  /*6920*/  F2FP.F16.E5M2.UNPACK_B R60, R58.H1 ;  /* 0x0000003aff3c723e */ /* 0x000fe200030004ff */
[----:B------:R-:W-:Y:S01]  /*6930*/  HADD2.F32 R58, -RZ, R61.H1_H1 ;  /* 0x3000003dff3a7230 */ /* 0x000fe20000004100 */
[----:B------:R-:W-:Y:S01]  /*6940*/  F2FP.F16.E5M2.UNPACK_B R78, R55 ;  /* 0x00000037ff4e723e */ /* 0x000fe200020004ff */
[----:B------:R-:W-:Y:S01]  /*6950*/  HADD2.F32 R71, -RZ, R70.H1_H1 ;  /* 0x30000046ff477230 */ /* 0x000fe20000004100 */
[----:B------:R-:W-:Y:S01]  /*6960*/  F2FP.F16.E5M2.UNPACK_B R62, R59 ;  /* 0x0000003bff3e723e */ /* 0x000fe200020004ff */
[--C-:B------:R-:W-:Y:S01]  /*6970*/  HADD2.F32 R73, -RZ, R74.reuse.H0_H0 ;  /* 0x2000004aff497230 */ /* 0x100fe20000004100 */
[----:B------:R-:W-:Y:S01]  /*6980*/  F2FP.F16.E5M2.UNPACK_B R80, R55.H1 ;  /* 0x00000037ff50723e */ /* 0x000fe200030004ff */
[C---:B---3--:R-:W-:Y:S01]  /*6990*/  FMUL R4, R46.reuse, R4 ;  /* 0x000000042e047220 */ /* 0x048fe20000400000 */
[C---:B------:R-:W-:Y:S01]  /*69a0*/  FMUL R5, R46.reuse, R5 ;  /* 0x000000052e057220 */ /* 0x040fe20000400000 */
[C---:B------:R-:W-:Y:S01]  /*69b0*/  FMUL R8, R46.reuse, R8 ;  /* 0x000000082e087220 */ /* 0x040fe20000400000 */
[C---:B------:R-:W-:Y:S01]  /*69c0*/  FMUL R9, R46.reuse, R9 ;  /* 0x000000092e097220 */ /* 0x040fe20000400000 */
[C---:B------:R-:W-:Y:S01]  /*69d0*/  FFMA R4, R49.reuse, R48, R4 ;  /* 0x0000003031047223 */ /* 0x040fe20000000004 */
[C---:B------:R-:W-:Y:S01]  /*69e0*/  FFMA R5, R49.reuse, R50, R5 ;  /* 0x0000003231057223 */ /* 0x040fe20000000005 */
[C---:B------:R-:W-:Y:S01]  /*69f0*/  FMUL R12, R46.reuse, R12 ;  /* 0x0000000c2e0c7220 */ /* 0x040fe20000400000 */
[C---:B------:R-:W-:Y:S01]  /*6a00*/  FMUL R13, R46.reuse, R13 ;  /* 0x0000000d2e0d7220 */ /* 0x040fe20000400000 */
[C---:B------:R-:W-:Y:S01]  /*6a10*/  FMUL R16, R46.reuse, R16 ;  /* 0x000000102e107220 */ /* 0x040fe20000400000 */
[C---:B------:R-:W-:Y:S01]  /*6a20*/  FMUL R17, R46.reuse, R17 ;  /* 0x000000112e117220 */ /* 0x040fe20000400000 */
[C---:B------:R-:W-:Y:S01]  /*6a30*/  FMUL R20, R46.reuse, R20 ;  /* 0x000000142e147220 */ /* 0x040fe20000400000 */
[C---:B------:R-:W-:Y:S01]  /*6a40*/  FMUL R21, R46.reuse, R21 ;  /* 0x000000152e157220 */ /* 0x040fe20000400000 */
[C---:B------:R-:W-:Y:S01]  /*6a50*/  FMUL R0, R46.reuse, R24 ;  /* 0x000000182e007220 */ /* 0x040fe20000400000 */
[C---:B------:R-:W-:Y:S01]  /*6a60*/  FMUL R2, R46.reuse, R25 ;  /* 0x000000192e027220 */ /* 0x040fe20000400000 */
[----:B------:R-:W-:Y:S02]  /*6a70*/  HADD2.F32 R74, -RZ, R74.H1_H1 ;  /* 0x3000004aff4a7230 */ /* 0x000fe40000004100 */
[C---:B------:R-:W-:Y:S01]  /*6a80*/  FMUL R24, R46.reuse, R28 ;  /* 0x0000001c2e187220 */ /* 0x040fe20000400000 */
[C---:B------:R-:W-:Y:S01]  /*6a90*/  FMUL R25, R46.reuse, R29 ;  /* 0x0000001d2e197220 */ /* 0x040fe20000400000 */
[--C-:B------:R-:W-:Y:S02]  /*6aa0*/  HADD2.F32 R77, -RZ, R78.reuse.H0_H0 ;  /* 0x2000004eff4d7230 */ /* 0x100fe40000004100 */
[C---:B------:R-:W-:Y:S01]  /*6ab0*/  FMUL R28, R46.reuse, R32 ;  /* 0x000000202e1c7220 */ /* 0x040fe20000400000 */
[----:B------:R-:W-:Y:S02]  /*6ac0*/  HADD2.F32 R78, -RZ, R78.H1_H1 ;  /* 0x3000004eff4e7230 */ /* 0x000fe40000004100 */
[C---:B------:R-:W-:Y:S01]  /*6ad0*/  FMUL R29, R46.reuse, R33 ;  /* 0x000000212e1d7220 */ /* 0x040fe20000400000 */
[C---:B------:R-:W-:Y:S01]  /*6ae0*/  FMUL R6, R46.reuse, R6 ;  /* 0x000000062e067220 */ /* 0x040fe20000400000 */
[C---:B------:R-:W-:Y:S01]  /*6af0*/  FMUL R7, R46.reuse, R7 ;  /* 0x000000072e077220 */ /* 0x040fe20000400000 */
[--C-:B------:R-:W-:Y:S02]  /*6b00*/  HADD2.F32 R55, -RZ, R57.reuse.H0_H0 ;  /* 0x20000039ff377230 */ /* 0x100fe40000004100 */
[C---:B------:R-:W-:Y:S01]  /*6b10*/  FMUL R10, R46.reuse, R10 ;  /* 0x0000000a2e0a7220 */ /* 0x040fe20000400000 */
[C---:B------:R-:W-:Y:S01]  /*6b20*/  FFMA R6, R49.reuse, R51, R6 ;  /* 0x0000003331067223 */ /* 0x040fe20000000006 */
[----:B------:R-:W-:Y:S02]  /*6b30*/  HADD2.F32 R56, -RZ, R57.H1_H1 ;  /* 0x30000039ff387230 */ /* 0x000fe40000004100 */
[C---:B------:R-:W-:Y:S01]  /*6b40*/  FFMA R7, R49.reuse, R52, R7 ;  /* 0x0000003431077223 */ /* 0x040fe20000000007 */
[C---:B------:R-:W-:Y:S01]  /*6b50*/  FFMA R8, R49.reuse, R53, R8 ;  /* 0x0000003531087223 */ /* 0x040fe20000000008 */
[C---:B------:R-:W-:Y:S01]  /*6b60*/  FFMA R9, R49.reuse, R54, R9 ;  /* 0x0000003631097223 */ /* 0x040fe20000000009 */
[----:B------:R-:W-:Y:S02]  /*6b70*/  HADD2.F32 R57, -RZ, R61.H0_H0 ;  /* 0x2000003dff397230 */ /* 0x000fe40000004100 */
[----:B------:R-:W-:Y:S01]  /*6b80*/  FFMA R10, R49, R55, R10 ;  /* 0x00000037310a7223 */ /* 0x000fe2000000000a */
[----:B------:R-:W-:Y:S01]  /*6b90*/  F2FP.SATFINITE.E5M2.F32.PACK_AB_MERGE_C R96, R7, R6, RZ ;  /* 0x000000060760723e */ /* 0x000fe200048060ff */
[----:B------:R-:W-:Y:S02]  /*6ba0*/  HADD2.F32 R61, -RZ, R62.H0_H0 ;  /* 0x2000003eff3d7230 */ /* 0x000fe40000004100 */
[C---:B------:R-:W-:Y:S01]  /*6bb0*/  FMUL R11, R46.reuse, R11 ;  /* 0x0000000b2e0b7220 */ /* 0x040fe20000400000 */
[----:B------:R-:W-:Y:S01]  /*6bc0*/  F2FP.F16.E5M2.UNPACK_B R64, R59.H1 ;  /* 0x0000003bff40723e */ /* 0x000fe200030004ff */
[----:B------:R-:W-:Y:S01]  /*6bd0*/  HADD2.F32 R59, -RZ, R60.H0_H0 ;  /* 0x2000003cff3b7230 */ /* 0x000fe20000004100 */
[----:B------:R-:W-:Y:S01]  /*6be0*/  F2FP.SATFINITE.E5M2.F32.PACK_AB_MERGE_C R96, R5, R4, R96 ;  /* 0x000000040560723e */ /* 0x000fe20004806060 */
[C---:B------:R-:W-:Y:S01]  /*6bf0*/  FFMA R11, R49.reuse, R56, R11 ;  /* 0x00000038310b7223 */ /* 0x040fe2000000000b */
[C---:B------:R-:W-:Y:S01]  /*6c00*/  FFMA R12, R49.reuse, R57, R12 ;  /* 0x00000039310c7223 */ /* 0x040fe2000000000c */
[----:B------:R-:W-:Y:S01]  /*6c10*/  FFMA R13, R49, R58, R13 ;  /* 0x0000003a310d7223 */ /* 0x000fe2000000000d */
[----:B------:R-:W-:Y:S02]  /*6c20*/  HADD2.F32 R62, -RZ, R62.H1_H1 ;  /* 0x3000003eff3e7230 */ /* 0x000fe40000004100 */
[C---:B------:R-:W-:Y:S01]  /*6c30*/  FMUL R14, R46.reuse, R14 ;  /* 0x0000000e2e0e7220 */ /* 0x040fe20000400000 */
[----:B------:R-:W-:Y:S01]  /*6c40*/  HADD2.F32 R60, -RZ, R60.H1_H1 ;  /* 0x3000003cff3c7230 */ /* 0x000fe20000004100 */
[----:B------:R-:W-:Y:S01]  /*6c50*/  F2FP.SATFINITE.E5M2.F32.PACK_AB_MERGE_C R97, R11, R10, RZ ;  /* 0x0000000a0b61723e */ /* 0x000fe200048060ff */
[C---:B------:R-:W-:Y:S01]  /*6c60*/  FMUL R15, R46.reuse, R15 ;  /* 0x0000000f2e0f7220 */ /* 0x040fe20000400000 */
[--C-:B------:R-:W-:Y:S02]  /*6c70*/  HADD2.F32 R63, -RZ, R64.reuse.H0_H0 ;  /* 0x20000040ff3f7230 */ /* 0x100fe40000004100 */
[----:B------:R-:W-:Y:S01]  /*6c80*/  FFMA R14, R49, R59, R14 ;  /* 0x0000003b310e7223 */ /* 0x000fe2000000000e */
[----:B------:R-:W-:Y:S01]  /*6c90*/  F2FP.SATFINITE.E5M2.F32.PACK_AB_MERGE_C R97, R9, R8, R97 ;  /* 0x000000080961723e */ /* 0x000fe20004806061 */
[C---:B------:R-:W-:Y:S01]  /*6ca0*/  FFMA R15, R49.reuse, R60, R15 ;  /* 0x0000003c310f7223 */ /* 0x040fe2000000000f */
[C---:B------:R-:W-:Y:S01]  /*6cb0*/  FFMA R16, R49.reuse, R61, R16 ;  /* 0x0000003d31107223 */ /* 0x040fe20000000010 */
[C---:B------:R-:W-:Y:S01]  /*6cc0*/  FFMA R17, R49.reuse, R62, R17 ;  /* 0x0000003e31117223 */ /* 0x040fe20000000011 */
[----:B------:R-:W-:Y:S02]  /*6cd0*/  HADD2.F32 R64, -RZ, R64.H1_H1 ;  /* 0x30000040ff407230 */ /* 0x000fe40000004100 */
[C---:B------:R-:W-:Y:S01]  /*6ce0*/  FMUL R18, R46.reuse, R18 ;  /* 0x000000122e127220 */ /* 0x040fe20000400000 */
[C---:B------:R-:W-:Y:S01]  /*6cf0*/  FMUL R19, R46.reuse, R19 ;  /* 0x000000132e137220 */ /* 0x040fe20000400000 */
[----:B------:R-:W-:Y:S02]  /*6d00*/  HADD2.F32 R68, -RZ, R68.H1_H1 ;  /* 0x30000044ff447230 */ /* 0x000fe40000004100 */
[C---:B------:R-:W-:Y:S01]  /*6d10*/  FMUL R22, R46.reuse, R22 ;  /* 0x000000162e167220 */ /* 0x040fe20000400000 */
[C---:B------:R-:W-:Y:S01]  /*6d20*/  FFMA R18, R49.reuse, R63, R18 ;  /* 0x0000003f31127223 */ /* 0x040fe20000000012 */
[C---:B------:R-:W-:Y:S01]  /*6d30*/  FFMA R19, R49.reuse, R64, R19 ;  /* 0x0000004031137223 */ /* 0x040fe20000000013 */
[C---:B------:R-:W-:Y:S01]  /*6d40*/  FMUL R23, R46.reuse, R23 ;  /* 0x000000172e177220 */ /* 0x040fe20000400000 */
[C---:B------:R-:W-:Y:S01]  /*6d50*/  FFMA R20, R49.reuse, R65, R20 ;  /* 0x0000004131147223 */ /* 0x040fe20000000014 */
[C---:B------:R-:W-:Y:S01]  /*6d60*/  FFMA R21, R49.reuse, R66, R21 ;  /* 0x0000004231157223 */ /* 0x040fe20000000015 */
[--C-:B------:R-:W-:Y:S02]  /*6d70*/  HADD2.F32 R70, -RZ, R72.reuse.H0_H0 ;  /* 0x20000048ff467230 */ /* 0x100fe40000004100 */
[C---:B------:R-:W-:Y:S01]  /*6d80*/  FFMA R22, R49.reuse, R67, R22 ;  /* 0x0000004331167223 */ /* 0x040fe20000000016 */
[----:B------:R-:W-:Y:S02]  /*6d90*/  HADD2.F32 R72, -RZ, R72.H1_H1 ;  /* 0x30000048ff487230 */ /* 0x000fe40000004100 */
[C---:B------:R-:W-:Y:S01]  /*6da0*/  FMUL R3, R46.reuse, R26 ;  /* 0x0000001a2e037220 */ /* 0x040fe20000400000 */
        /* <DEDUP_REMOVED lines=16> */
[----:B------:R-:W-:Y:S01]  /*6eb0*/  FFMA R31, R49, R76, R31 ;  /* 0x0000004c311f7223 */ /* 0x000fe2000000001f */
[----:B------:R-:W-:Y:S01]  /*6ec0*/  FMUL R35, R46, R35 ;  /* 0x000000232e237220 */ /* 0x000fe20000400000 */
[----:B------:R-:W-:Y:S01]  /*6ed0*/  F2FP.SATFINITE.E5M2.F32.PACK_AB_MERGE_C R98, R15, R14, RZ ;  /* 0x0000000e0f62723e */ /* 0x000fe200048060ff */
[----:B------:R-:W-:Y:S01]  /*6ee0*/  FFMA R28, R49, R77, R28 ;  /* 0x0000004d311c7223 */ /* 0x000fe2000000001c */
[----:B------:R-:W-:Y:S01]  /*6ef0*/  F2FP.SATFINITE.E5M2.F32.PACK_AB_MERGE_C R99, R19, R18, RZ ;  /* 0x000000121363723e */ /* 0x000fe200048060ff */
[C---:B------:R-:W-:Y:S01]  /*6f00*/  FFMA R29, R49.reuse, R78, R29 ;  /* 0x0000004e311d7223 */ /* 0x040fe2000000001d */
[C---:B------:R-:W-:Y:S01]  /*6f10*/  FFMA R30, R49.reuse, R79, R30 ;  /* 0x0000004f311e7223 */ /* 0x040fe2000000001e */
[----:B------:R-:W-:Y:S01]  /*6f20*/  FFMA R35, R49, R80, R35 ;  /* 0x0000005031237223 */ /* 0x000fe20000000023 */
[----:B------:R-:W-:Y:S02]  /*6f30*/  F2FP.SATFINITE.E5M2.F32.PACK_AB_MERGE_C R98, R13, R12, R98 ;  /* 0x0000000c0d62723e */ /* 0x000fe40004806062 */
[----:B------:R-:W-:Y:S02]  /*6f40*/  F2FP.SATFINITE.E5M2.F32.PACK_AB_MERGE_C R99, R17, R16, R99 ;  /* 0x000000101163723e */ /* 0x000fe40004806063 */
[----:B------:R-:W-:Y:S02]  /*6f50*/  F2FP.SATFINITE.E5M2.F32.PACK_AB_MERGE_C R116, R23, R22, RZ ;  /* 0x000000161774723e */ /* 0x000fe400048060ff */
[----:B------:R-:W-:Y:S01]  /*6f60*/  F2FP.SATFINITE.E5M2.F32.PACK_AB_MERGE_C R117, R27, R3, RZ ;  /* 0x000000031b75723e */ /* 0x000fe200048060ff */
[----:B------:R3:W-:Y:S01]  /*6f70*/  STS.128 [R105+UR43+0x1200], R96 ;  /* 0x0012006069007988 */ /* 0x0007e20008000c2b */
[----:B------:R-:W-:Y:S02]  /*6f80*/  F2FP.SATFINITE.E5M2.F32.PACK_AB_MERGE_C R115, R31, R26, RZ ;  /* 0x0000001a1f73723e */ /* 0x000fe400048060ff */
[----:B------:R-:W-:Y:S02]  /*6f90*/  F2FP.SATFINITE.E5M2.F32.PACK_AB_MERGE_C R120, R35, R30, RZ ;  /* 0x0000001e2378723e */ /* 0x000fe400048060ff */
[----:B------:R-:W-:Y:S02]  /*6fa0*/  F2FP.SATFINITE.E5M2.F32.PACK_AB_MERGE_C R116, R21, R20, R116 ;  /* 0x000000141574723e */ /* 0x000fe40004806074 */
[----:B------:R-:W-:Y:S02]  /*6fb0*/  F2FP.SATFINITE.E5M2.F32.PACK_AB_MERGE_C R117, R2, R0, R117 ;  /* 0x000000000275723e */ /* 0x000fe40004806075 */
[----:B------:R-:W-:Y:S02]  /*6fc0*/  F2FP.SATFINITE.E5M2.F32.PACK_AB_MERGE_C R118, R25, R24, R115 ;  /* 0x000000181976723e */ /* 0x000fe40004806073 */
[----:B------:R-:W-:Y:S02]  /*6fd0*/  F2FP.SATFINITE.E5M2.F32.PACK_AB_MERGE_C R119, R29, R28, R120 ;  /* 0x0000001c1d77723e */ /* 0x000fe40004806078 */
[----:B-1----:R-:W-:Y:S03]  /*6fe0*/  IADD3 R113, PT, PT, R44, 0x1, RZ ;  /* 0x000000012c717810 */ /* 0x002fe60007ffe0ff */
[----:B------:R3:W-:Y:S01]  /*6ff0*/  STS.128 [R104+0x1010], R116 ;  /* 0x0010107468007388 */ /* 0x0007e20000000c00 */
[----:B------:R-:W-:Y:S01]  /*7000*/  @!PT LDS RZ, [RZ] ;  /* 0x00000000fffff984 */ /* 0x000fe20000000800 */
[----:B------:R-:W-:Y:S01]  /*7010*/  @!PT LDS RZ, [RZ] ;  /* 0x00000000fffff984 */ /* 0x000fe20000000800 */
[----:B------:R-:W-:Y:S01]  /*7020*/  @!PT LDS RZ, [RZ] ;  /* 0x00000000fffff984 */ /* 0x000fe20000000800 */
[----:B------:R-:W-:Y:S01]  /*7030*/  @!PT LDS RZ, [RZ] ;  /* 0x00000000fffff984 */ /* 0x000fe20000000800 */
[----:B------:R1:W-:Y:S07]  /*7040*/  MEMBAR.ALL.CTA ;  /* 0x0000000000007992 */ /* 0x0003ee0000008000 */
[----:B-1----:R-:W1:Y:S02]  /*7050*/  FENCE.VIEW.ASYNC.S ;  /* 0x00000000000073c6 */ /* 0x002e640000000000 */
[----:B-1----:R-:W-:Y:S06]  /*7060*/  BAR.SYNC.DEFER_BLOCKING 0x1, 0x80 ;  /* 0x0042000000007b1d */ /* 0x002fec0000010000 */
[----:B------:R-:W-:Y:S05]  /*7070*/  @P0 BRA `(.L_x_126) ;  /* 0x0000000000340947 */ /* 0x000fea0003800000 */
[----:B------:R-:W-:Y:S01]  /*7080*/  UIADD3 UR12, UPT, UPT, UR43, 0x1200, URZ ;  /* 0x000012002b0c7890 */ /* 0x000fe2000fffe0ff */
[----:B------:R-:W-:Y:S01]  /*7090*/  R2UR UR9, R94 ;  /* 0x000000005e0972ca */ /* 0x000fe200000e0000 */
[----:B------:R-:W-:Y:S01]  /*70a0*/  UIADD3 UR10, UP0, UPT, UR46, 0x680, URZ ;  /* 0x000006802e0a7890 */ /* 0x000fe2000ff1e0ff */
[----:B------:R-:W-:Y:S01]  /*70b0*/  R2UR UR8, R93 ;  /* 0x000000005d0872ca */ /* 0x000fe200000e0000 */
[----:B------:R-:W-:Y:S02]  /*70c0*/  UMOV UR7, UR36 ;  /* 0x0000002400077c82 */ /* 0x000fe40008000000 */
[----:B------:R-:W-:Y:S01]  /*70d0*/  IMAD.U32 R111, RZ, RZ, UR12 ;  /* 0x0000000cff6f7e24 */ /* 0x000fe2000f8e00ff */
[----:B------:R-:W-:Y:S04]  /*70e0*/  UIADD3.X UR11, UPT, UPT, URZ, UR47, URZ, UP0, !UPT ;  /* 0x0000002fff0b7290 */ /* 0x000fe800087fe4ff */
[----:B------:R-:W-:Y:S03]  /*70f0*/  R2UR UR4, R111 ;  /* 0x000000006f0472ca */ /* 0x000fe600000e0000 */
[----:B------:R-:W-:Y:S02]  /*7100*/  USHF.L.U32 UR5, UR9, 0x6, URZ ;  /* 0x0000000609057899 */ /* 0x000fe400080006ff */
[----:B------:R-:W-:Y:S09]  /*7110*/  USHF.L.U32 UR6, UR8, 0x6, URZ ;  /* 0x0000000608067899 */ /* 0x000ff200080006ff */
[----:B------:R1:W-:Y:S01]  /*7120*/  UTMASTG.3D [UR4], [UR10] ;  /* 0x000000040a0073b5 */ /* 0x0003e20008010000 */
[----:B------:R0:W-:Y:S01]  /*7130*/  UTMACMDFLUSH ;  /* 0x00000000000079b7 */ /* 0x0001e20000000000 */
[----:B-1----:R-:W-:Y:S04]  /*7140*/  DEPBAR.LE SB0, 0x0 ;  /* 0x000080000000791a */ /* 0x002fe80000000000 */
.L_x_126:
[----:B------:R-:W-:Y:S05]  /*7150*/  BSYNC.RECONVERGENT B0 ;  /* 0x0000000000007941 */ /* 0x000fea0003800200 */
.L_x_125:
[----:B------:R-:W-:Y:S01]  /*7160*/  BAR.SYNC.DEFER_BLOCKING 0x1, 0x80 ;  /* 0x0042000000007b1d */ /* 0x000fe20000010000 */
[----:B------:R-:W-:Y:S01]  /*7170*/  ISETP.NE.AND P2, PT, R112, RZ, PT ;  /* 0x000000ff7000720c */ /* 0x000fe20003f45270 */
[----:B------:R-:W-:Y:S01]  /*7180*/  IMAD.IADD R94, R43, 0x1, R81 ;  /* 0x000000012b5e7824 */ /* 0x000fe200078e0251 */
[----:B------:R-:W-:Y:S01]  /*7190*/  ISETP.NE.AND P0, PT, R114, 0x2, PT ;  /* 0x000000027200780c */ /* 0x000fe20003f05270 */
[----:B------:R-:W-:Y:S01]  /*71a0*/  IMAD.IADD R93, R45, 0x1, R92 ;  /* 0x000000012d5d7824 */ /* 0x000fe200078e025c */
[----:B------:R-:W-:Y:S02]  /*71b0*/  ISETP.NE.AND P1, PT, R113, 0x4, PT ;  /* 0x000000047100780c */ /* 0x000fe40003f25270 */
[----:B------:R-:W-:Y:S02]  /*71c0*/  SEL R0, RZ, 0x1, P0 ;  /* 0x00000001ff007807 */ /* 0x000fe40000000000 */
[----:B------:R-:W-:Y:S02]  /*71d0*/  SEL R3, RZ, 0x1, P1 ;  /* 0x00000001ff037807 */ /* 0x000fe40000800000 */
[----:B------:R-:W-:Y:S02]  /*71e0*/  LOP3.LUT R109, R109, R0, RZ, 0x3c, !PT ;  /* 0x000000006d6d7212 */ /* 0x000fe400078e3cff */
[----:B------:R-:W-:Y:S02]  /*71f0*/  LOP3.LUT R110, R110, R3, RZ, 0x3c, !PT ;  /* 0x000000036e6e7212 */ /* 0x000fe400078e3cff */
[----:B------:R-:W-:Y:S02]  /*7200*/  @P2 R2UR UR36, R107 ;  /* 0x000000006b2422ca */ /* 0x000fe400000e0000 */
[----:B------:R-:W-:Y:S02]  /*7210*/  SEL R114, R114, RZ, P0 ;  /* 0x000000ff72727207 */ /* 0x000fe40000000000 */
[----:B------:R-:W-:Y:S01]  /*7220*/  SEL R44, R113, RZ, P1 ;  /* 0x000000ff712c7207 */ /* 0x000fe20000800000 */
[----:B------:R-:W-:Y:S10]  /*7230*/  @P2 BRA `(.L_x_127) ;  /* 0xffffffe400a02947 */ /* 0x000ff4000383ffff */
[----:B------:R-:W-:Y:S05]  /*7240*/  EXIT ;  /* 0x000000000000794d */ /* 0x000fea0003800000 */
.L_x_25:
[----:B--2---:R2:W4:Y:S02]  /*7250*/  SYNCS.PHASECHK.TRANS64.TRYWAIT P0, [R3+URZ+0x1b0], R2 ;  /* 0x0001b002030075a7 */ /* 0x00452400080011ff */
[----:B----4-:R-:W-:Y:S05]  /*7260*/  @!P0 NANOSLEEP.SYNCS 0x989680 ;  /* 0x009896800000895d */ /* 0x010fea0003900000 */
[----:B------:R-:W4:Y:S02]  /*7270*/  @!P0 SYNCS.PHASECHK.TRANS64 P0, [R3+URZ+0x1b0], R2 ;  /* 0x0001b002030085a7 */ /* 0x000f2400080010ff */
[----:B----4-:R-:W-:Y:S05]  /*7280*/  @!P0 BRA `(.L_x_25) ;  /* 0xfffffffc00f08947 */ /* 0x010fea000383ffff */
[----:B------:R-:W-:Y:S05]  /*7290*/  BRA `(.L_x_128) ;  /* 0xffffffa400c07947 */ /* 0x000fea000383ffff */
.L_x_28:
[----:B-1----:R-:W-:-:S07]  /*72a0*/  MOV R2, UR33 ;  /* 0x0000002100027c02 */ /* 0x002fce0008000f00 */
.L_x_129:
[----:B-1----:R1:W2:Y:S02]  /*72b0*/  SYNCS.PHASECHK.TRANS64.TRYWAIT P0, [R2+URZ+0x90], R5 ;  /* 0x00009005020075a7 */ /* 0x0022a400080011ff */
[----:B--2---:R-:W-:Y:S05]  /*72c0*/  @!P0 NANOSLEEP.SYNCS 0x989680 ;  /* 0x009896800000895d */ /* 0x004fea0003900000 */
[----:B------:R-:W2:Y:S02]  /*72d0*/  @!P0 SYNCS.PHASECHK.TRANS64 P0, [R2+URZ+0x90], R5 ;  /* 0x00009005020085a7 */ /* 0x000ea400080010ff */
[----:B--2---:R-:W-:Y:S05]  /*72e0*/  @!P0 BRA `(.L_x_129) ;  /* 0xfffffffc00f08947 */ /* 0x004fea000383ffff */
[----:B------:R-:W-:Y:S05]  /*72f0*/  BRA `(.L_x_27) ;  /* 0xffffffa800287947 */ /* 0x000fea000383ffff */
.L_x_35:
[----:B-1----:R-:W-:-:S07]  /*7300*/  MOV R2, UR17 ;  /* 0x0000001100027c02 */ /* 0x002fce0008000f00 */
.L_x_130:
[----:B-1----:R1:W2:Y:S02]  /*7310*/  SYNCS.PHASECHK.TRANS64.TRYWAIT P0, [R2+URZ+0x90], R5 ;  /* 0x00009005020075a7 */ /* 0x0022a400080011ff */
[----:B--2---:R-:W-:Y:S05]  /*7320*/  @!P0 NANOSLEEP.SYNCS 0x989680 ;  /* 0x009896800000895d */ /* 0x004fea0003900000 */
[----:B------:R-:W2:Y:S02]  /*7330*/  @!P0 SYNCS.PHASECHK.TRANS64 P0, [R2+URZ+0x90], R5 ;  /* 0x00009005020085a7 */ /* 0x000ea400080010ff */
[----:B--2---:R-:W-:Y:S05]  /*7340*/  @!P0 BRA `(.L_x_130) ;  /* 0xfffffffc00f08947 */ /* 0x004fea000383ffff */
[----:B------:R-:W-:Y:S05]  /*7350*/  BRA `(.L_x_34) ;  /* 0xffffffa800e47947 */ /* 0x000fea000383ffff */
.L_x_40:
[----:B-1----:R1:W2:Y:S02]  /*7360*/  SYNCS.PHASECHK.TRANS64.TRYWAIT P0, [R2+URZ+0x140], R3 ;  /* 0x00014003020075a7 */ /* 0x0022a400080011ff */
[----:B--2---:R-:W-:Y:S05]  /*7370*/  @!P0 NANOSLEEP.SYNCS 0x989680 ;  /* 0x009896800000895d */ /* 0x004fea0003900000 */
[----:B------:R-:W2:Y:S02]  /*7380*/  @!P0 SYNCS.PHASECHK.TRANS64 P0, [R2+URZ+0x140], R3 ;  /* 0x00014003020085a7 */ /* 0x000ea400080010ff */
[----:B--2---:R-:W-:Y:S05]  /*7390*/  @!P0 BRA `(.L_x_40) ;  /* 0xfffffffc00f08947 */ /* 0x004fea000383ffff */
[----:B------:R-:W-:Y:S05]  /*73a0*/  BRA `(.L_x_131) ;  /* 0xffffffac00887947 */ /* 0x000fea000383ffff */
.L_x_44:
[----:B---3--:R-:W-:-:S07]  /*73b0*/  MOV R0, UR5 ;  /* 0x0000000500007c02 */ /* 0x008fce0008000f00 */
.L_x_132:
[----:B-1----:R1:W2:Y:S02]  /*73c0*/  SYNCS.PHASECHK.TRANS64.TRYWAIT P0, [R0+URZ], R3 ;  /* 0x00000003000075a7 */ /* 0x0022a400080011ff */
[----:B--2---:R-:W-:Y:S05]  /*73d0*/  @!P0 NANOSLEEP.SYNCS 0x989680 ;  /* 0x009896800000895d */ /* 0x004fea0003900000 */
[----:B------:R-:W2:Y:S02]  /*73e0*/  @!P0 SYNCS.PHASECHK.TRANS64 P0, [R0+URZ], R3 ;  /* 0x00000003000085a7 */ /* 0x000ea400080010ff */
[----:B--2---:R-:W-:Y:S05]  /*73f0*/  @!P0 BRA `(.L_x_132) ;  /* 0xfffffffc00f08947 */ /* 0x004fea000383ffff */
[----:B------:R-:W-:Y:S05]  /*7400*/  BRA `(.L_x_133) ;  /* 0xffffffb000f87947 */ /* 0x000fea000383ffff */
.L_x_45:
[----:B---3--:R-:W-:-:S07]  /*7410*/  MOV R0, UR5 ;  /* 0x0000000500007c02 */ /* 0x008fce0008000f00 */
.L_x_134:
[----:B-1----:R1:W2:Y:S02]  /*7420*/  SYNCS.PHASECHK.TRANS64.TRYWAIT P0, [R0+URZ], R3 ;  /* 0x00000003000075a7 */ /* 0x0022a400080011ff */
[----:B--2---:R-:W-:Y:S05]  /*7430*/  @!P0 NANOSLEEP.SYNCS 0x989680 ;  /* 0x009896800000895d */ /* 0x004fea0003900000 */
[----:B------:R-:W2:Y:S02]  /*7440*/  @!P0 SYNCS.PHASECHK.TRANS64 P0, [R0+URZ], R3 ;  /* 0x00000003000085a7 */ /* 0x000ea400080010ff */
[----:B--2---:R-:W-:Y:S05]  /*7450*/  @!P0 BRA `(.L_x_134) ;  /* 0xfffffffc00f08947 */ /* 0x004fea000383ffff */
[----:B------:R-:W-:Y:S05]  /*7460*/  BRA `(.L_x_135) ;  /* 0xffffffb400047947 */ /* 0x000fea000383ffff */
.L_x_46:
[----:B---3--:R-:W-:-:S07]  /*7470*/  MOV R0, UR5 ;  /* 0x0000000500007c02 */ /* 0x008fce0008000f00 */
.L_x_136:
[----:B-1----:R1:W2:Y:S02]  /*7480*/  SYNCS.PHASECHK.TRANS64.TRYWAIT P0, [R0+URZ], R3 ;  /* 0x00000003000075a7 */ /* 0x0022a400080011ff */
[----:B--2---:R-:W-:Y:S05]  /*7490*/  @!P0 NANOSLEEP.SYNCS 0x989680 ;  /* 0x009896800000895d */ /* 0x004fea0003900000 */
[----:B------:R-:W2:Y:S02]  /*74a0*/  @!P0 SYNCS.PHASECHK.TRANS64 P0, [R0+URZ], R3 ;  /* 0x00000003000085a7 */ /* 0x000ea400080010ff */
[----:B--2---:R-:W-:Y:S05]  /*74b0*/  @!P0 BRA `(.L_x_136) ;  /* 0xfffffffc00f08947 */ /* 0x004fea000383ffff */
[----:B------:R-:W-:Y:S05]  /*74c0*/  BRA `(.L_x_137) ;  /* 0xffffffb400107947 */ /* 0x000fea000383ffff */
.L_x_47:
[----:B---3--:R-:W-:-:S07]  /*74d0*/  MOV R0, UR5 ;  /* 0x0000000500007c02 */ /* 0x008fce0008000f00 */
.L_x_138:
[----:B-1----:R1:W2:Y:S02]  /*74e0*/  SYNCS.PHASECHK.TRANS64.TRYWAIT P0, [R0+URZ], R3 ;  /* 0x00000003000075a7 */ /* 0x0022a400080011ff */
[----:B--2---:R-:W-:Y:S05]  /*74f0*/  @!P0 NANOSLEEP.SYNCS 0x989680 ;  /* 0x009896800000895d */ /* 0x004fea0003900000 */
[----:B------:R-:W2:Y:S02]  /*7500*/  @!P0 SYNCS.PHASECHK.TRANS64 P0, [R0+URZ], R3 ;  /* 0x00000003000085a7 */ /* 0x000ea400080010ff */
[----:B--2---:R-:W-:Y:S05]  /*7510*/  @!P0 BRA `(.L_x_138) ;  /* 0xfffffffc00f08947 */ /* 0x004fea000383ffff */
[----:B------:R-:W-:Y:S05]  /*7520*/  BRA `(.L_x_139) ;  /* 0xffffffb4001c7947 */ /* 0x000fea000383ffff */
.L_x_48:
[----:B---3--:R-:W-:-:S07]  /*7530*/  MOV R0, UR5 ;  /* 0x0000000500007c02 */ /* 0x008fce0008000f00 */
.L_x_140:
[----:B-1----:R1:W2:Y:S02]  /*7540*/  SYNCS.PHASECHK.TRANS64.TRYWAIT P0, [R0+URZ], R3 ;  /* 0x00000003000075a7 */ /* 0x0022a400080011ff */
[----:B--2---:R-:W-:Y:S05]  /*7550*/  @!P0 NANOSLEEP.SYNCS 0x989680 ;  /* 0x009896800000895d */ /* 0x004fea0003900000 */
[----:B------:R-:W2:Y:S02]  /*7560*/  @!P0 SYNCS.PHASECHK.TRANS64 P0, [R0+URZ], R3 ;  /* 0x00000003000085a7 */ /* 0x000ea400080010ff */
[----:B--2---:R-:W-:Y:S05]  /*7570*/  @!P0 BRA `(.L_x_140) ;  /* 0xfffffffc00f08947 */ /* 0x004fea000383ffff */
[----:B------:R-:W-:Y:S05]  /*7580*/  BRA `(.L_x_141) ;  /* 0xffffffb400287947 */ /* 0x000fea000383ffff */
.L_x_49:
[----:B---3--:R-:W-:-:S07]  /*7590*/  MOV R0, UR5 ;  /* 0x0000000500007c02 */ /* 0x008fce0008000f00 */
.L_x_142:
[----:B-1----:R1:W2:Y:S02]  /*75a0*/  SYNCS.PHASECHK.TRANS64.TRYWAIT P0, [R0+URZ], R3 ;  /* 0x00000003000075a7 */ /* 0x0022a400080011ff */
[----:B--2---:R-:W-:Y:S05]  /*75b0*/  @!P0 NANOSLEEP.SYNCS 0x989680 ;  /* 0x009896800000895d */ /* 0x004fea0003900000 */
[----:B------:R-:W2:Y:S02]  /*75c0*/  @!P0 SYNCS.PHASECHK.TRANS64 P0, [R0+URZ], R3 ;  /* 0x00000003000085a7 */ /* 0x000ea400080010ff */
[----:B--2---:R-:W-:Y:S05]  /*75d0*/  @!P0 BRA `(.L_x_142) ;  /* 0xfffffffc00f08947 */ /* 0x004fea000383ffff */
[----:B------:R-:W-:Y:S05]  /*75e0*/  BRA `(.L_x_143) ;  /* 0xffffffb400347947 */ /* 0x000fea000383ffff */
.L_x_50:
[----:B---3--:R-:W-:-:S07]  /*75f0*/  MOV R0, UR5 ;  /* 0x0000000500007c02 */ /* 0x008fce0008000f00 */
.L_x_144:
[----:B-1----:R1:W2:Y:S02]  /*7600*/  SYNCS.PHASECHK.TRANS64.TRYWAIT P0, [R0+URZ], R3 ;  /* 0x00000003000075a7 */ /* 0x0022a400080011ff */
[----:B--2---:R-:W-:Y:S05]  /*7610*/  @!P0 NANOSLEEP.SYNCS 0x989680 ;  /* 0x009896800000895d */ /* 0x004fea0003900000 */
[----:B------:R-:W2:Y:S02]  /*7620*/  @!P0 SYNCS.PHASECHK.TRANS64 P0, [R0+URZ], R3 ;  /* 0x00000003000085a7 */ /* 0x000ea400080010ff */
[----:B--2---:R-:W-:Y:S05]  /*7630*/  @!P0 BRA `(.L_x_144) ;  /* 0xfffffffc00f08947 */ /* 0x004fea000383ffff */
[----:B------:R-:W-:Y:S05]  /*7640*/  BRA `(.L_x_145) ;  /* 0xffffffb400407947 */ /* 0x000fea000383ffff */
.L_x_51:
[----:B---3--:R-:W-:-:S07]  /*7650*/  MOV R0, UR5 ;  /* 0x0000000500007c02 */ /* 0x008fce0008000f00 */
.L_x_146:
[----:B-1----:R1:W2:Y:S02]  /*7660*/  SYNCS.PHASECHK.TRANS64.TRYWAIT P0, [R0+URZ], R3 ;  /* 0x00000003000075a7 */ /* 0x0022a400080011ff */
[----:B--2---:R-:W-:Y:S05]  /*7670*/  @!P0 NANOSLEEP.SYNCS 0x989680 ;  /* 0x009896800000895d */ /* 0x004fea0003900000 */
[----:B------:R-:W2:Y:S02]  /*7680*/  @!P0 SYNCS.PHASECHK.TRANS64 P0, [R0+URZ], R3 ;  /* 0x00000003000085a7 */ /* 0x000ea400080010ff */
[----:B--2---:R-:W-:Y:S05]  /*7690*/  @!P0 BRA `(.L_x_146) ;  /* 0xfffffffc00f08947 */ /* 0x004fea000383ffff */
[----:B------:R-:W-:Y:S05]  /*76a0*/  BRA `(.L_x_147) ;  /* 0xffffffb4004c7947 */ /* 0x000fea000383ffff */
.L_x_52:
[----:B---3--:R-:W-:-:S07]  /*76b0*/  MOV R0, UR5 ;  /* 0x0000000500007c02 */ /* 0x008fce0008000f00 */
.L_x_148:
[----:B-1----:R1:W2:Y:S02]  /*76c0*/  SYNCS.PHASECHK.TRANS64.TRYWAIT P0, [R0+URZ], R3 ;  /* 0x00000003000075a7 */ /* 0x0022a400080011ff */
[----:B--2---:R-:W-:Y:S05]  /*76d0*/  @!P0 NANOSLEEP.SYNCS 0x989680 ;  /* 0x009896800000895d */ /* 0x004fea0003900000 */
[----:B------:R-:W2:Y:S02]  /*76e0*/  @!P0 SYNCS.PHASECHK.TRANS64 P0, [R0+URZ], R3 ;  /* 0x00000003000085a7 */ /* 0x000ea400080010ff */
[----:B--2---:R-:W-:Y:S05]  /*76f0*/  @!P0 BRA `(.L_x_148) ;  /* 0xfffffffc00f08947 */ /* 0x004fea000383ffff */
[----:B------:R-:W-:Y:S05]  /*7700*/  BRA `(.L_x_149) ;  /* 0xffffffb400587947 */ /* 0x000fea000383ffff */
.L_x_53:
[----:B---3--:R-:W-:-:S07]  /*7710*/  MOV R0, UR5 ;  /* 0x0000000500007c02 */ /* 0x008fce0008000f00 */
.L_x_150:
[----:B-1----:R1:W2:Y:S02]  /*7720*/  SYNCS.PHASECHK.TRANS64.TRYWAIT P0, [R0+URZ], R3 ;  /* 0x00000003000075a7 */ /* 0x0022a400080011ff */
[----:B--2---:R-:W-:Y:S05]  /*7730*/  @!P0 NANOSLEEP.SYNCS 0x989680 ;  /* 0x009896800000895d */ /* 0x004fea0003900000 */
[----:B------:R-:W2:Y:S02]  /*7740*/  @!P0 SYNCS.PHASECHK.TRANS64 P0, [R0+URZ], R3 ;  /* 0x00000003000085a7 */ /* 0x000ea400080010ff */
[----:B--2---:R-:W-:Y:S05]  /*7750*/  @!P0 BRA `(.L_x_150) ;  /* 0xfffffffc00f08947 */ /* 0x004fea000383ffff */
[----:B------:R-:W-:Y:S05]  /*7760*/  BRA `(.L_x_151) ;  /* 0xffffffb400647947 */ /* 0x000fea000383ffff */
.L_x_54:
[----:B---3--:R-:W-:-:S07]  /*7770*/  MOV R0, UR5 ;  /* 0x0000000500007c02 */ /* 0x008fce0008000f00 */
.L_x_152:
[----:B-1----:R1:W2:Y:S02]  /*7780*/  SYNCS.PHASECHK.TRANS64.TRYWAIT P0, [R0+URZ], R3 ;  /* 0x00000003000075a7 */ /* 0x0022a400080011ff */
[----:B--2---:R-:W-:Y:S05]  /*7790*/  @!P0 NANOSLEEP.SYNCS 0x989680 ;  /* 0x009896800000895d */ /* 0x004fea0003900000 */
[----:B------:R-:W2:Y:S02]  /*77a0*/  @!P0 SYNCS.PHASECHK.TRANS64 P0, [R0+URZ], R3 ;  /* 0x00000003000085a7 */ /* 0x000ea400080010ff */
[----:B--2---:R-:W-:Y:S05]  /*77b0*/  @!P0 BRA `(.L_x_152) ;  /* 0xfffffffc00f08947 */ /* 0x004fea000383ffff */
[----:B------:R-:W-:Y:S05]  /*77c0*/  BRA `(.L_x_153) ;  /* 0xffffffb400707947 */ /* 0x000fea000383ffff */
.L_x_55:
[----:B---3--:R-:W-:-:S07]  /*77d0*/  MOV R0, UR5 ;  /* 0x0000000500007c02 */ /* 0x008fce0008000f00 */
.L_x_154:
[----:B-1----:R1:W2:Y:S02]  /*77e0*/  SYNCS.PHASECHK.TRANS64.TRYWAIT P0, [R0+URZ], R3 ;  /* 0x00000003000075a7 */ /* 0x0022a400080011ff */
[----:B--2---:R-:W-:Y:S05]  /*77f0*/  @!P0 NANOSLEEP.SYNCS 0x989680 ;  /* 0x009896800000895d */ /* 0x004fea0003900000 */
[----:B------:R-:W2:Y:S02]  /*7800*/  @!P0 SYNCS.PHASECHK.TRANS64 P0, [R0+URZ], R3 ;  /* 0x00000003000085a7 */ /* 0x000ea400080010ff */
[----:B--2---:R-:W-:Y:S05]  /*7810*/  @!P0 BRA `(.L_x_154) ;  /* 0xfffffffc00f08947 */ /* 0x004fea000383ffff */
[----:B------:R-:W-:Y:S05]  /*7820*/  BRA `(.L_x_155) ;  /* 0xffffffb4007c7947 */ /* 0x000fea000383ffff */
.L_x_56:
[----:B---3--:R-:W-:-:S07]  /*7830*/  MOV R0, UR5 ;  /* 0x0000000500007c02 */ /* 0x008fce0008000f00 */
.L_x_156:
[----:B-1----:R1:W2:Y:S02]  /*7840*/  SYNCS.PHASECHK.TRANS64.TRYWAIT P0, [R0+URZ], R3 ;  /* 0x00000003000075a7 */ /* 0x0022a400080011ff */
[----:B--2---:R-:W-:Y:S05]  /*7850*/  @!P0 NANOSLEEP.SYNCS 0x989680 ;  /* 0x009896800000895d */ /* 0x004fea0003900000 */
[----:B------:R-:W2:Y:S02]  /*7860*/  @!P0 SYNCS.PHASECHK.TRANS64 P0, [R0+URZ], R3 ;  /* 0x00000003000085a7 */ /* 0x000ea400080010ff */
[----:B--2---:R-:W-:Y:S05]  /*7870*/  @!P0 BRA `(.L_x_156) ;  /* 0xfffffffc00f08947 */ /* 0x004fea000383ffff */
[----:B------:R-:W-:Y:S05]  /*7880*/  BRA `(.L_x_157) ;  /* 0xffffffb400887947 */ /* 0x000fea000383ffff */
.L_x_57:
[----:B---3--:R-:W-:-:S07]  /*7890*/  MOV R0, UR5 ;  /* 0x0000000500007c02 */ /* 0x008fce0008000f00 */
.L_x_158:
[----:B-1----:R1:W2:Y:S02]  /*78a0*/  SYNCS.PHASECHK.TRANS64.TRYWAIT P0, [R0+URZ], R3 ;  /* 0x00000003000075a7 */ /* 0x0022a400080011ff */
[----:B--2---:R-:W-:Y:S05]  /*78b0*/  @!P0 NANOSLEEP.SYNCS 0x989680 ;  /* 0x009896800000895d */ /* 0x004fea0003900000 */
[----:B------:R-:W2:Y:S02]  /*78c0*/  @!P0 SYNCS.PHASECHK.TRANS64 P0, [R0+URZ], R3 ;  /* 0x00000003000085a7 */ /* 0x000ea400080010ff */
[----:B--2---:R-:W-:Y:S05]  /*78d0*/  @!P0 BRA `(.L_x_158) ;  /* 0xfffffffc00f08947 */ /* 0x004fea000383ffff */
[----:B------:R-:W-:Y:S05]  /*78e0*/  BRA `(.L_x_159) ;  /* 0xffffffb400947947 */ /* 0x000fea000383ffff */
.L_x_58:
[----:B---3--:R-:W-:-:S07]  /*78f0*/  MOV R0, UR5 ;  /* 0x0000000500007c02 */ /* 0x008fce0008000f00 */
.L_x_160:
[----:B-1----:R1:W2:Y:S02]  /*7900*/  SYNCS.PHASECHK.TRANS64.TRYWAIT P0, [R0+URZ], R3 ;  /* 0x00000003000075a7 */ /* 0x0022a400080011ff */
[----:B--2---:R-:W-:Y:S05]  /*7910*/  @!P0 NANOSLEEP.SYNCS 0x989680 ;  /* 0x009896800000895d */ /* 0x004fea0003900000 */
[----:B------:R-:W2:Y:S02]  /*7920*/  @!P0 SYNCS.PHASECHK.TRANS64 P0, [R0+URZ], R3 ;  /* 0x00000003000085a7 */ /* 0x000ea400080010ff */
[----:B--2---:R-:W-:Y:S05]  /*7930*/  @!P0 BRA `(.L_x_160) ;  /* 0xfffffffc00f08947 */ /* 0x004fea000383ffff */
[----:B------:R-:W-:Y:S05]  /*7940*/  BRA `(.L_x_161) ;  /* 0xffffffb400a07947 */ /* 0x000fea000383ffff */
.L_x_59:
[----:B---3--:R-:W-:-:S07]  /*7950*/  MOV R0, UR5 ;  /* 0x0000000500007c02 */ /* 0x008fce0008000f00 */
.L_x_162:
[----:B-1----:R1:W2:Y:S02]  /*7960*/  SYNCS.PHASECHK.TRANS64.TRYWAIT P0, [R0+URZ], R3 ;  /* 0x00000003000075a7 */ /* 0x0022a400080011ff */
[----:B--2---:R-:W-:Y:S05]  /*7970*/  @!P0 NANOSLEEP.SYNCS 0x989680 ;  /* 0x009896800000895d */ /* 0x004fea0003900000 */
[----:B------:R-:W2:Y:S02]  /*7980*/  @!P0 SYNCS.PHASECHK.TRANS64 P0, [R0+URZ], R3 ;  /* 0x00000003000085a7 */ /* 0x000ea400080010ff */
[----:B--2---:R-:W-:Y:S05]  /*7990*/  @!P0 BRA `(.L_x_162) ;  /* 0xfffffffc00f08947 */ /* 0x004fea000383ffff */
[----:B------:R-:W-:Y:S05]  /*79a0*/  BRA `(.L_x_163) ;  /* 0xffffffb400ac7947 */ /* 0x000fea000383ffff */
.L_x_60:
[----:B---3--:R-:W-:-:S07]  /*79b0*/  MOV R0, UR5 ;  /* 0x0000000500007c02 */ /* 0x008fce0008000f00 */
.L_x_164:
[----:B-1----:R1:W2:Y:S02]  /*79c0*/  SYNCS.PHASECHK.TRANS64.TRYWAIT P0, [R0+URZ], R3 ;  /* 0x00000003000075a7 */ /* 0x0022a400080011ff */
[----:B--2---:R-:W-:Y:S05]  /*79d0*/  @!P0 NANOSLEEP.SYNCS 0x989680 ;  /* 0x009896800000895d */ /* 0x004fea0003900000 */
[----:B------:R-:W2:Y:S02]  /*79e0*/  @!P0 SYNCS.PHASECHK.TRANS64 P0, [R0+URZ], R3 ;  /* 0x00000003000085a7 */ /* 0x000ea400080010ff */
[----:B--2---:R-:W-:Y:S05]  /*79f0*/  @!P0 BRA `(.L_x_164) ;  /* 0xfffffffc00f08947 */ /* 0x004fea000383ffff */
[----:B------:R-:W-:Y:S05]  /*7a00*/  BRA `(.L_x_165) ;  /* 0xffffffb400b87947 */ /* 0x000fea000383ffff */
.L_x_63:
[----:B-1----:R1:W2:Y:S02]  /*7a10*/  SYNCS.PHASECHK.TRANS64.TRYWAIT P0, [R0+URZ+0x1a0], R5 ;  /* 0x0001a005000075a7 */ /* 0x0022a400080011ff */
[----:B--2---:R-:W-:Y:S05]  /*7a20*/  @!P0 NANOSLEEP.SYNCS 0x989680 ;  /* 0x009896800000895d */ /* 0x004fea0003900000 */
[----:B------:R-:W2:Y:S02]  /*7a30*/  @!P0 SYNCS.PHASECHK.TRANS64 P0, [R0+URZ+0x1a0], R5 ;  /* 0x0001a005000085a7 */ /* 0x000ea400080010ff */
[----:B--2---:R-:W-:Y:S05]  /*7a40*/  @!P0 BRA `(.L_x_63) ;  /* 0xfffffffc00f08947 */ /* 0x004fea000383ffff */
[----:B------:R-:W-:Y:S05]  /*7a50*/  BRA `(.L_x_166) ;  /* 0xffffffb800187947 */ /* 0x000fea000383ffff */
.L_x_64:
[----:B------:R-:W-:-:S07]  /*7a60*/  MOV R0, UR5 ;  /* 0x0000000500007c02 */ /* 0x000fce0008000f00 */
.L_x_167:
[----:B-1----:R1:W2:Y:S02]  /*7a70*/  SYNCS.PHASECHK.TRANS64.TRYWAIT P0, [R0+URZ+0x150], R7 ;  /* 0x00015007000075a7 */ /* 0x0022a400080011ff */
[----:B--2---:R-:W-:Y:S05]  /*7a80*/  @!P0 NANOSLEEP.SYNCS 0x989680 ;  /* 0x009896800000895d */ /* 0x004fea0003900000 */
[----:B------:R-:W2:Y:S02]  /*7a90*/  @!P0 SYNCS.PHASECHK.TRANS64 P0, [R0+URZ+0x150], R7 ;  /* 0x00015007000085a7 */ /* 0x000ea400080010ff */
[----:B--2---:R-:W-:Y:S05]  /*7aa0*/  @!P0 BRA `(.L_x_167) ;  /* 0xfffffffc00f08947 */ /* 0x004fea000383ffff */
[----:B------:R-:W-:Y:S05]  /*7ab0*/  BRA `(.L_x_168) ;  /* 0xffffffb800287947 */ /* 0x000fea000383ffff */
.L_x_65:
[----:B-1----:R1:W2:Y:S02]  /*7ac0*/  SYNCS.PHASECHK.TRANS64.TRYWAIT P1, [R0+URZ+0x140], R5 ;  /* 0x00014005000075a7 */ /* 0x0022a400080211ff */
[----:B--2---:R-:W-:Y:S05]  /*7ad0*/  @!P1 NANOSLEEP.SYNCS 0x989680 ;  /* 0x009896800000995d */ /* 0x004fea0003900000 */
[----:B------:R-:W2:Y:S02]  /*7ae0*/  @!P1 SYNCS.PHASECHK.TRANS64 P1, [R0+URZ+0x140], R5 ;  /* 0x00014005000095a7 */ /* 0x000ea400080210ff */
[----:B--2---:R-:W-:Y:S05]  /*7af0*/  @!P1 BRA `(.L_x_65) ;  /* 0xfffffffc00f09947 */ /* 0x004fea000383ffff */
[----:B------:R-:W-:Y:S05]  /*7b00*/  BRA `(.L_x_169) ;  /* 0xffffffb800587947 */ /* 0x000fea000383ffff */
.L_x_68:
[----:B------:R-:W-:-:S07]  /*7b10*/  MOV R0, UR5 ;  /* 0x0000000500007c02 */ /* 0x000fce0008000f00 */
.L_x_170:
[----:B-1----:R1:W2:Y:S02]  /*7b20*/  SYNCS.PHASECHK.TRANS64.TRYWAIT P0, [R0+URZ+0x150], R3 ;  /* 0x00015003000075a7 */ /* 0x0022a400080011ff */
[----:B--2---:R-:W-:Y:S05]  /*7b30*/  @!P0 NANOSLEEP.SYNCS 0x989680 ;  /* 0x009896800000895d */ /* 0x004fea0003900000 */
[----:B------:R-:W2:Y:S02]  /*7b40*/  @!P0 SYNCS.PHASECHK.TRANS64 P0, [R0+URZ+0x150], R3 ;  /* 0x00015003000085a7 */ /* 0x000ea400080010ff */
[----:B--2---:R-:W-:Y:S05]  /*7b50*/  @!P0 BRA `(.L_x_170) ;  /* 0xfffffffc00f08947 */ /* 0x004fea000383ffff */
[----:B------:R-:W-:Y:S05]  /*7b60*/  BRA `(.L_x_67) ;  /* 0xffffffb800ac7947 */ /* 0x000fea000383ffff */
.L_x_77:
[----:B-1----:R-:W-:-:S04]  /*7b70*/  MOV R4, UR6 ;  /* 0x0000000600047c02 */ /* 0x002fc80008000f00 */
[----:B------:R1:W2:Y:S03]  /*7b80*/  SYNCS.PHASECHK.TRANS64.TRYWAIT P0, [R4+URZ+0x8], R5 ;  /* 0x00000805040075a7 */ /* 0x0002a600080011ff */
[----:B--2---:R-:W-:Y:S05]  /*7b90*/  @!P0 NANOSLEEP.SYNCS 0x989680 ;  /* 0x009896800000895d */ /* 0x004fea0003900000 */
[----:B------:R-:W2:Y:S02]  /*7ba0*/  @!P0 SYNCS.PHASECHK.TRANS64 P0, [R4+URZ+0x8], R5 ;  /* 0x00000805040085a7 */ /* 0x000ea400080010ff */
[----:B--2---:R-:W-:Y:S05]  /*7bb0*/  @!P0 BRA `(.L_x_77) ;  /* 0xfffffffc00ec8947 */ /* 0x004fea000383ffff */
[----:B------:R-:W-:Y:S05]  /*7bc0*/  BRA `(.L_x_76) ;  /* 0xffffffbc00607947 */ /* 0x000fea000383ffff */
.L_x_79:
[----:B------:R-:W-:Y:S01]  /*7bd0*/  BSSY B0, `(.L_x_171) ;  /* 0x0000006000007945 */ /* 0x000fe20003800000 */
[----:B------:R-:W-:-:S07]  /*7be0*/  MOV R15, 0xffffffff ;  /* 0xffffffff000f7802 */ /* 0x000fce0000000f00 */
[----:B-1---5:R-:W-:Y:S05]  /*7bf0*/  WARPSYNC.COLLECTIVE R15, `(.L_x_172) ;  /* 0x000000000f0c7348 */ /* 0x022fea0003c00000 */
[----:B------:R-:W-:Y:S02]  /*7c00*/  ELECT P6, UR79, PT ;  /* 0x00000000004f782f */ /* 0x000fe400038c0000 */
[----:B------:R-:W-:Y:S01]  /*7c10*/  MOV R14, UR79 ;  /* 0x0000004f000e7c02 */ /* 0x000fe20008000f00 */
[----:B-1---5:R-:W-:Y:S10]  /*7c20*/  ENDCOLLECTIVE ;  /* 0x000000000000791b */ /* 0x022ff40003800000 */
.L_x_172:
[----:B------:R-:W-:Y:S05]  /*7c30*/  BSYNC B0 ;  /* 0x0000000000007941 */ /* 0x000fea0003800000 */
.L_x_171:
[----:B------:R-:W-:Y:S05]  /*7c40*/  BRA `(.L_x_173) ;  /* 0xffffffbc00907947 */ /* 0x000fea000383ffff */
.L_x_81:
[----:B-1----:R-:W-:-:S04]  /*7c50*/  MOV R2, UR6 ;  /* 0x0000000600027c02 */ /* 0x002fc80008000f00 */
[----:B------:R1:W2:Y:S03]  /*7c60*/  SYNCS.PHASECHK.TRANS64.TRYWAIT P0, [R2+URZ+0x8], R3 ;  /* 0x00000803020075a7 */ /* 0x0002a600080011ff */
[----:B--2---:R-:W-:Y:S05]  /*7c70*/  @!P0 NANOSLEEP.SYNCS 0x989680 ;  /* 0x009896800000895d */ /* 0x004fea0003900000 */
[----:B------:R-:W2:Y:S02]  /*7c80*/  @!P0 SYNCS.PHASECHK.TRANS64 P0, [R2+URZ+0x8], R3 ;  /* 0x00000803020085a7 */ /* 0x000ea400080010ff */
[----:B--2---:R-:W-:Y:S05]  /*7c90*/  @!P0 BRA `(.L_x_81) ;  /* 0xfffffffc00ec8947 */ /* 0x004fea000383ffff */
[----:B------:R-:W-:Y:S05]  /*7ca0*/  BRA `(.L_x_80) ;  /* 0xffffffbc00947947 */ /* 0x000fea000383ffff */
.L_x_82:
[----:B-1----:R1:W2:Y:S02]  /*7cb0*/  SYNCS.PHASECHK.TRANS64.TRYWAIT P0, [R0+URZ+0x140], R5 ;  /* 0x00014005000075a7 */ /* 0x0022a400080011ff */
[----:B--2---:R-:W-:Y:S05]  /*7cc0*/  @!P0 NANOSLEEP.SYNCS 0x989680 ;  /* 0x009896800000895d */ /* 0x004fea0003900000 */
[----:B------:R-:W2:Y:S02]  /*7cd0*/  @!P0 SYNCS.PHASECHK.TRANS64 P0, [R0+URZ+0x140], R5 ;  /* 0x00014005000085a7 */ /* 0x000ea400080010ff */
[----:B--2---:R-:W-:Y:S05]  /*7ce0*/  @!P0 BRA `(.L_x_82) ;  /* 0xfffffffc00f08947 */ /* 0x004fea000383ffff */
[----:B------:R-:W-:Y:S05]  /*7cf0*/  BRA `(.L_x_174) ;  /* 0xffffffc000807947 */ /* 0x000fea000383ffff */
.L_x_84:
[----:B------:R-:W-:-:S07]  /*7d00*/  MOV R0, UR9 ;  /* 0x0000000900007c02 */ /* 0x000fce0008000f00 */
.L_x_175:
[----:B-1----:R1:W2:Y:S02]  /*7d10*/  SYNCS.PHASECHK.TRANS64.TRYWAIT P0, [R0+URZ+0x180], R5 ;  /* 0x00018005000075a7 */ /* 0x0022a400080011ff */
[----:B--2---:R-:W-:Y:S05]  /*7d20*/  @!P0 NANOSLEEP.SYNCS 0x989680 ;  /* 0x009896800000895d */ /* 0x004fea0003900000 */
[----:B------:R-:W2:Y:S02]  /*7d30*/  @!P0 SYNCS.PHASECHK.TRANS64 P0, [R0+URZ+0x180], R5 ;  /* 0x00018005000085a7 */ /* 0x000ea400080010ff */
[----:B--2---:R-:W-:Y:S05]  /*7d40*/  @!P0 BRA `(.L_x_175) ;  /* 0xfffffffc00f08947 */ /* 0x004fea000383ffff */
[----:B------:R-:W-:Y:S05]  /*7d50*/  BRA `(.L_x_176) ;  /* 0xffffffc000cc7947 */ /* 0x000fea000383ffff */
.L_x_87:
[----:B------:R-:W-:Y:S07]  /*7d60*/  MOV R0, UR8 ;  /* 0x0000000800007c02 */ /* 0x000fee0008000f00 */
.L_x_177:
[----:B-1----:R1:W2:Y:S02]  /*7d70*/  SYNCS.PHASECHK.TRANS64.TRYWAIT P0, [R0+URZ], R5 ;  /* 0x00000005000075a7 */ /* 0x0022a400080011ff */
[----:B--2---:R-:W-:Y:S05]  /*7d80*/  @!P0 NANOSLEEP.SYNCS 0x989680 ;  /* 0x009896800000895d */ /* 0x004fea0003900000 */
[----:B------:R-:W2:Y:S02]  /*7d90*/  @!P0 SYNCS.PHASECHK.TRANS64 P0, [R0+URZ], R5 ;  /* 0x00000005000085a7 */ /* 0x000ea400080010ff */
[----:B--2---:R-:W-:Y:S05]  /*7da0*/  @!P0 BRA `(.L_x_177) ;  /* 0xfffffffc00f08947 */ /* 0x004fea000383ffff */
[----:B------:R-:W-:Y:S05]  /*7db0*/  BRA `(.L_x_86) ;  /* 0xffffffc000e07947 */ /* 0x000fea000383ffff */
.L_x_91:
[----:B-1----:R-:W-:-:S07]  /*7dc0*/  MOV R0, UR8 ;  /* 0x0000000800007c02 */ /* 0x002fce0008000f00 */
.L_x_178:
[----:B-1----:R1:W2:Y:S02]  /*7dd0*/  SYNCS.PHASECHK.TRANS64.TRYWAIT P0, [R0+URZ], R3 ;  /* 0x00000003000075a7 */ /* 0x0022a400080011ff */
[----:B--2---:R-:W-:Y:S05]  /*7de0*/  @!P0 NANOSLEEP.SYNCS 0x989680 ;  /* 0x009896800000895d */ /* 0x004fea0003900000 */
[----:B------:R-:W2:Y:S02]  /*7df0*/  @!P0 SYNCS.PHASECHK.TRANS64 P0, [R0+URZ], R3 ;  /* 0x00000003000085a7 */ /* 0x000ea400080010ff */
[----:B--2---:R-:W-:Y:S05]  /*7e00*/  @!P0 BRA `(.L_x_178) ;  /* 0xfffffffc00f08947 */ /* 0x004fea000383ffff */
[----:B------:R-:W-:Y:S05]  /*7e10*/  BRA `(.L_x_179) ;  /* 0xffffffc400d47947 */ /* 0x000fea000383ffff */
.L_x_92:
[----:B------:R-:W-:-:S07]  /*7e20*/  MOV R0, UR8 ;  /* 0x0000000800007c02 */ /* 0x000fce0008000f00 */
.L_x_180:
[----:B-1----:R1:W2:Y:S02]  /*7e30*/  SYNCS.PHASECHK.TRANS64.TRYWAIT P0, [R0+URZ], R3 ;  /* 0x00000003000075a7 */ /* 0x0022a400080011ff */
[----:B--2---:R-:W-:Y:S05]  /*7e40*/  @!P0 NANOSLEEP.SYNCS 0x989680 ;  /* 0x009896800000895d */ /* 0x004fea0003900000 */
[----:B------:R-:W2:Y:S02]  /*7e50*/  @!P0 SYNCS.PHASECHK.TRANS64 P0, [R0+URZ], R3 ;  /* 0x00000003000085a7 */ /* 0x000ea400080010ff */
[----:B--2---:R-:W-:Y:S05]  /*7e60*/  @!P0 BRA `(.L_x_180) ;  /* 0xfffffffc00f08947 */ /* 0x004fea000383ffff */
[----:B------:R-:W-:Y:S05]  /*7e70*/  BRA `(.L_x_181) ;  /* 0xffffffc400e07947 */ /* 0x000fea000383ffff */
.L_x_93:
[----:B------:R-:W-:-:S07]  /*7e80*/  MOV R0, UR8 ;  /* 0x0000000800007c02 */ /* 0x000fce0008000f00 */
.L_x_182:
[----:B-1----:R1:W2:Y:S02]  /*7e90*/  SYNCS.PHASECHK.TRANS64.TRYWAIT P0, [R0+URZ], R3 ;  /* 0x00000003000075a7 */ /* 0x0022a400080011ff */
[----:B--2---:R-:W-:Y:S05]  /*7ea0*/  @!P0 NANOSLEEP.SYNCS 0x989680 ;  /* 0x009896800000895d */ /* 0x004fea0003900000 */
[----:B------:R-:W2:Y:S02]  /*7eb0*/  @!P0 SYNCS.PHASECHK.TRANS64 P0, [R0+URZ], R3 ;  /* 0x00000003000085a7 */ /* 0x000ea400080010ff */
[----:B--2---:R-:W-:Y:S05]  /*7ec0*/  @!P0 BRA `(.L_x_182) ;  /* 0xfffffffc00f08947 */ /* 0x004fea000383ffff */
[----:B------:R-:W-:Y:S05]  /*7ed0*/  BRA `(.L_x_183) ;  /* 0xffffffc400ec7947 */ /* 0x000fea000383ffff */
.L_x_96:
[----:B------:R-:W-:-:S07]  /*7ee0*/  MOV R0, UR7 ;  /* 0x0000000700007c02 */ /* 0x000fce0008000f00 */
.L_x_184:
[----:B-1----:R1:W2:Y:S02]  /*7ef0*/  SYNCS.PHASECHK.TRANS64.TRYWAIT P1, [R0+URZ+0x1c0], R3 ;  /* 0x0001c003000075a7 */ /* 0x0022a400080211ff */
[----:B--2---:R-:W-:Y:S05]  /*7f00*/  @!P1 NANOSLEEP.SYNCS 0x989680 ;  /* 0x009896800000995d */ /* 0x004fea0003900000 */
[----:B------:R-:W2:Y:S02]  /*7f10*/  @!P1 SYNCS.PHASECHK.TRANS64 P1, [R0+URZ+0x1c0], R3 ;  /* 0x0001c003000095a7 */ /* 0x000ea400080210ff */
[----:B--2---:R-:W-:Y:S05]  /*7f20*/  @!P1 BRA `(.L_x_184) ;  /* 0xfffffffc00f09947 */ /* 0x004fea000383ffff */
[----:B------:R-:W-:Y:S05]  /*7f30*/  BRA `(.L_x_185) ;  /* 0xffffffc800387947 */ /* 0x000fea000383ffff */
.L_x_101:
[----:B--2---:R2:W4:Y:S02]  /*7f40*/  SYNCS.PHASECHK.TRANS64.TRYWAIT P0, [R0+URZ+0x140], R3 ;  /* 0x00014003000075a7 */ /* 0x00452400080011ff */
[----:B----4-:R-:W-:Y:S05]  /*7f50*/  @!P0 NANOSLEEP.SYNCS 0x989680 ;  /* 0x009896800000895d */ /* 0x010fea0003900000 */
[----:B------:R-:W4:Y:S02]  /*7f60*/  @!P0 SYNCS.PHASECHK.TRANS64 P0, [R0+URZ+0x140], R3 ;  /* 0x00014003000085a7 */ /* 0x000f2400080010ff */
[----:B----4-:R-:W-:Y:S05]  /*7f70*/  @!P0 BRA `(.L_x_101) ;  /* 0xfffffffc00f08947 */ /* 0x010fea000383ffff */
[----:B------:R-:W-:Y:S05]  /*7f80*/  BRA `(.L_x_186) ;  /* 0xffffffcc003c7947 */ /* 0x000fea000383ffff */
.L_x_104:
[----:B------:R-:W-:Y:S07]  /*7f90*/  MOV R0, UR6 ;  /* 0x0000000600007c02 */ /* 0x000fee0008000f00 */
.L_x_187:
[----:B--2---:R2:W4:Y:S02]  /*7fa0*/  SYNCS.PHASECHK.TRANS64.TRYWAIT P0, [R0+URZ+0x138], R3 ;  /* 0x00013803000075a7 */ /* 0x00452400080011ff */
[----:B----4-:R-:W-:Y:S05]  /*7fb0*/  @!P0 NANOSLEEP.SYNCS 0x989680 ;  /* 0x009896800000895d */ /* 0x010fea0003900000 */
[----:B------:R-:W4:Y:S02]  /*7fc0*/  @!P0 SYNCS.PHASECHK.TRANS64 P0, [R0+URZ+0x138], R3 ;  /* 0x00013803000085a7 */ /* 0x000f2400080010ff */
[----:B----4-:R-:W-:Y:S05]  /*7fd0*/  @!P0 BRA `(.L_x_187) ;  /* 0xfffffffc00f08947 */ /* 0x010fea000383ffff */
[----:B------:R-:W-:Y:S05]  /*7fe0*/  BRA `(.L_x_103) ;  /* 0xffffffd000287947 */ /* 0x000fea000383ffff */
.L_x_107:
[----:B------:R-:W-:Y:S07]  /*7ff0*/  MOV R3, UR6 ;  /* 0x0000000600037c02 */ /* 0x000fee0008000f00 */
.L_x_188:
[----:B-1----:R1:W2:Y:S02]  /*8000*/  SYNCS.PHASECHK.TRANS64.TRYWAIT P2, [R3+URZ+0x128], R26 ;  /* 0x0001281a030075a7 */ /* 0x0022a400080411ff */
[----:B--2---:R-:W-:Y:S05]  /*8010*/  @!P2 NANOSLEEP.SYNCS 0x989680 ;  /* 0x009896800000a95d */ /* 0x004fea0003900000 */
[----:B------:R-:W2:Y:S02]  /*8020*/  @!P2 SYNCS.PHASECHK.TRANS64 P2, [R3+URZ+0x128], R26 ;  /* 0x0001281a0300a5a7 */ /* 0x000ea400080410ff */
[----:B--2---:R-:W-:Y:S05]  /*8030*/  @!P2 BRA `(.L_x_188) ;  /* 0xfffffffc00f0a947 */ /* 0x004fea000383ffff */
[----:B------:R-:W-:Y:S05]  /*8040*/  BRA `(.L_x_189) ;  /* 0xffffffd000bc7947 */ /* 0x000fea000383ffff */
.L_x_110:
[----:B--2---:R2:W3:Y:S02]  /*8050*/  SYNCS.PHASECHK.TRANS64.TRYWAIT P0, [R0+URZ+0x140], R3 ;  /* 0x00014003000075a7 */ /* 0x0044e400080011ff */
[----:B---3--:R-:W-:Y:S05]  /*8060*/  @!P0 NANOSLEEP.SYNCS 0x989680 ;  /* 0x009896800000895d */ /* 0x008fea0003900000 */
[----:B------:R-:W3:Y:S02]  /*8070*/  @!P0 SYNCS.PHASECHK.TRANS64 P0, [R0+URZ+0x140], R3 ;  /* 0x00014003000085a7 */ /* 0x000ee400080010ff */
[----:B---3--:R-:W-:Y:S05]  /*8080*/  @!P0 BRA `(.L_x_110) ;  /* 0xfffffffc00f08947 */ /* 0x008fea000383ffff */
[----:B------:R-:W-:Y:S05]  /*8090*/  BRA `(.L_x_190) ;  /* 0xffffffd8001c7947 */ /* 0x000fea000383ffff */
.L_x_121:
[----:B-1----:R-:W-:Y:S04]  /*80a0*/  MOV R0, UR43 ;  /* 0x0000002b00007c02 */ /* 0x002fe80008000f00 */
[----:B------:R1:W2:Y:S03]  /*80b0*/  SYNCS.PHASECHK.TRANS64.TRYWAIT P1, [R0+URZ+0x120], R3 ;  /* 0x00012003000075a7 */ /* 0x0002a600080211ff */
[----:B--2---:R-:W-:Y:S05]  /*80c0*/  @!P1 NANOSLEEP.SYNCS 0x989680 ;  /* 0x009896800000995d */ /* 0x004fea0003900000 */
[----:B------:R-:W2:Y:S02]  /*80d0*/  @!P1 SYNCS.PHASECHK.TRANS64 P1, [R0+URZ+0x120], R3 ;  /* 0x00012003000095a7 */ /* 0x000ea400080210ff */
[----:B--2---:R-:W-:Y:S05]  /*80e0*/  @!P1 BRA `(.L_x_121) ;  /* 0xfffffffc00ec9947 */ /* 0x004fea000383ffff */
[----:B------:R-:W-:Y:S05]  /*80f0*/  BRA `(.L_x_120) ;  /* 0xffffffe000fc7947 */ /* 0x000fea000383ffff */
.L_x_123:
[----:B------:R1:W1:Y:S02]  /*8100*/  SYNCS.PHASECHK.TRANS64.TRYWAIT P1, [R113+URZ+0x160], R2 ;  /* 0x00016002710075a7 */ /* 0x00026400080211ff */
[----:B-1----:R-:W-:Y:S05]  /*8110*/  @!P1 NANOSLEEP.SYNCS 0x989680 ;  /* 0x009896800000995d */ /* 0x002fea0003900000 */
[----:B------:R-:W1:Y:S02]  /*8120*/  @!P1 SYNCS.PHASECHK.TRANS64 P1, [R113+URZ+0x160], R2 ;  /* 0x00016002710095a7 */ /* 0x000e6400080210ff */
[----:B-1----:R-:W-:Y:S05]  /*8130*/  @!P1 BRA `(.L_x_123) ;  /* 0xfffffffc00f09947 */ /* 0x002fea000383ffff */
[----:B------:R-:W-:Y:S05]  /*8140*/  BRA `(.L_x_122) ;  /* 0xffffffe400387947 */ /* 0x000fea000383ffff */
        .weak           $__internal_0_$__cuda_sm10x_tcgen05_guardrail_trap_col_being_dealloced_not_returned_by_alloc
        .type           $__internal_0_$__cuda_sm10x_tcgen05_guardrail_trap_col_being_dealloced_not_returned_by_alloc,@function
        .size           $__internal_0_$__cuda_sm10x_tcgen05_guardrail_trap_col_being_dealloced_not_returned_by_alloc,($__internal_1_$__cuda_sm10x_tcgen05_guardrail_trap_phase_invalid_during_alloc - $__internal_0_$__cuda_sm10x_tcgen05_guardrail_trap_col_being_dealloced_not_returned_by_alloc)
$__internal_0_$__cuda_sm10x_tcgen05_guardrail_trap_col_being_dealloced_not_returned_by_alloc:
[----:B------:R-:W-:Y:S05]  /*8150*/  BPT.TRAP 0x1 ;  /* 0x000000040000795c */ /* 0x000fea0000300000 */
[----:B------:R-:W-:-:S04]  /*8160*/  HFMA2 R3, -RZ, RZ, 0, 0 ;  /* 0x00000000ff037431 */ /* 0x000fc800000001ff */
[----:B------:R-:W-:Y:S05]  /*8170*/  RET.REL.NODEC R2 `(_ZN7cutlass13device_kernelINS_4gemm6kernel13GemmUniversalIN4cute5tupleIJiiiiEEENS1_10collective13CollectiveMmaINS1_35MainloopSm100TmaUmmaWarpSpecializedILi18ELi2ELi4ENS5_IJNS4_1CILi2EEENSA_ILi1EEESC_EEEEENS5_IJNSA_ILi128EEENSA_ILi64EEESF_EEENS_12float_e5m2_tENS5_IJlSC_lEEESI_SJ_NS4_8TiledMMAINS4_8MMA_AtomIJNS4_10MMA_TraitsINS4_25SM100_MMA_F8F6F4_2x1SM_SSEJSI_SI_fSF_SG_NS4_17integral_constantINS4_4UMMA5MajorELSQ_0EEESR_NSO_INSP_7ScaleInELSS_0EEEST_EEEEEENS4_6LayoutINS5_IJSC_SC_SC_EEENS5_IJNSA_ILi0EEESY_SY_EEEEENS5_IJNS4_10UnderscoreES11_S11_EEEEENS4_18SM100_TMA_2SM_LOADENS4_14ComposedLayoutINS4_7SwizzleILi3ELi4ELi3EEENS4_18smem_ptr_flag_bitsILi8EEENSW_INS5_IJNSA_ILi8EEESF_EEENS5_IJSF_SC_EEEEEEEvNS4_8identityES14_S1E_vS1F_EENS_8epilogue10collective18CollectiveEpilogueINS1H_23Sm100TmaWarpSpecializedILi1ELi1ELi32ELb0ELb0EEEJNS5_IJSG_SG_SF_EEENS5_IJNSW_ISG_SC_EES1N_EEESI_SJ_SI_SJ_NS1H_6fusion15FusionCallbacksIS1L_NS1P_17LinearCombinationISI_fSI_fLNS_15FloatRoundStyleE2EEES1M_S1O_JEEENS4_5SM1004TMEM4LOAD26SM100_TMEM_LOAD_32dp32b32xENS4_13SM90_TMA_LOADENS15_INS16_ILi2ELi4ELi3EEES19_NSW_INS5_IJS1A_SG_EEENS5_IJSG_SC_EEEEEEENS4_39AutoVectorizingCopyWithAssumedAlignmentILi128EEENS4_14SM90_TMA_STOREES24_S26_S26_EEEvvEEEEvNT_6ParamsE) ;  /* 0xffffff7c02a07950 */ /* 0x000fea0003c3ffff */
        .weak           $__internal_1_$__cuda_sm10x_tcgen05_guardrail_trap_phase_invalid_during_alloc
        .type           $__internal_1_$__cuda_sm10x_tcgen05_guardrail_trap_phase_invalid_during_alloc,@function
        .size           $__internal_1_$__cuda_sm10x_tcgen05_guardrail_trap_phase_invalid_during_alloc,($__internal_2_$__cuda_sm10x_tcgen05_guardrail_trap_unallocated_columns_being_dealloced - $__internal_1_$__cuda_sm10x_tcgen05_guardrail_trap_phase_invalid_during_alloc)
$__internal_1_$__cuda_sm10x_tcgen05_guardrail_trap_phase_invalid_during_alloc:
[----:B------:R-:W-:Y:S05]  /*8180*/  BPT.TRAP 0x1 ;  /* 0x000000040000795c */ /* 0x000fea0000300000 */
[----:B------:R-:W-:-:S04]  /*8190*/  MOV R3, 0x0 ;  /* 0x0000000000037802 */ /* 0x000fc80000000f00 */
[----:B------:R-:W-:Y:S05]  /*81a0*/  RET.REL.NODEC R2 `(_ZN7cutlass13device_kernelINS_4gemm6kernel13GemmUniversalIN4cute5tupleIJiiiiEEENS1_10collective13CollectiveMmaINS1_35MainloopSm100TmaUmmaWarpSpecializedILi18ELi2ELi4ENS5_IJNS4_1CILi2EEENSA_ILi1EEESC_EEEEENS5_IJNSA_ILi128EEENSA_ILi64EEESF_EEENS_12float_e5m2_tENS5_IJlSC_lEEESI_SJ_NS4_8TiledMMAINS4_8MMA_AtomIJNS4_10MMA_TraitsINS4_25SM100_MMA_F8F6F4_2x1SM_SSEJSI_SI_fSF_SG_NS4_17integral_constantINS4_4UMMA5MajorELSQ_0EEESR_NSO_INSP_7ScaleInELSS_0EEEST_EEEEEENS4_6LayoutINS5_IJSC_SC_SC_EEENS5_IJNSA_ILi0EEESY_SY_EEEEENS5_IJNS4_10UnderscoreES11_S11_EEEEENS4_18SM100_TMA_2SM_LOADENS4_14ComposedLayoutINS4_7SwizzleILi3ELi4ELi3EEENS4_18smem_ptr_flag_bitsILi8EEENSW_INS5_IJNSA_ILi8EEESF_EEENS5_IJSF_SC_EEEEEEEvNS4_8identityES14_S1E_vS1F_EENS_8epilogue10collective18CollectiveEpilogueINS1H_23Sm100TmaWarpSpecializedILi1ELi1ELi32ELb0ELb0EEEJNS5_IJSG_SG_SF_EEENS5_IJNSW_ISG_SC_EES1N_EEESI_SJ_SI_SJ_NS1H_6fusion15FusionCallbacksIS1L_NS1P_17LinearCombinationISI_fSI_fLNS_15FloatRoundStyleE2EEES1M_S1O_JEEENS4_5SM1004TMEM4LOAD26SM100_TMEM_LOAD_32dp32b32xENS4_13SM90_TMA_LOADENS15_INS16_ILi2ELi4ELi3EEES19_NSW_INS5_IJS1A_SG_EEENS5_IJSG_SC_EEEEEEENS4_39AutoVectorizingCopyWithAssumedAlignmentILi128EEENS4_14SM90_TMA_STOREES24_S26_S26_EEEvvEEEEvNT_6ParamsE) ;  /* 0xffffff7c02947950 */ /* 0x000fea0003c3ffff */
        .weak           $__internal_2_$__cuda_sm10x_tcgen05_guardrail_trap_unallocated_columns_being_dealloced
        .type           $__internal_2_$__cuda_sm10x_tcgen05_guardrail_trap_unallocated_columns_being_dealloced,@function
        .size           $__internal_2_$__cuda_sm10x_tcgen05_guardrail_trap_unallocated_columns_being_dealloced,(.L_x_192 - $__internal_2_$__cuda_sm10x_tcgen05_guardrail_trap_unallocated_columns_being_dealloced)
$__internal_2_$__cuda_sm10x_tcgen05_guardrail_trap_unallocated_columns_being_dealloced:
[----:B------:R-:W-:Y:S05]  /*81b0*/  BPT.TRAP 0x1 ;  /* 0x000000040000795c */ /* 0x000fea0000300000 */
[----:B------:R-:W-:-:S04]  /*81c0*/  HFMA2 R3, -RZ, RZ, 0, 0 ;  /* 0x00000000ff037431 */ /* 0x000fc800000001ff */
[----:B------:R-:W-:Y:S05]  /*81d0*/  RET.REL.NODEC R2 `(_ZN7cutlass13device_kernelINS_4gemm6kernel13GemmUniversalIN4cute5tupleIJiiiiEEENS1_10collective13CollectiveMmaINS1_35MainloopSm100TmaUmmaWarpSpecializedILi18ELi2ELi4ENS5_IJNS4_1CILi2EEENSA_ILi1EEESC_EEEEENS5_IJNSA_ILi128EEENSA_ILi64EEESF_EEENS_12float_e5m2_tENS5_IJlSC_lEEESI_SJ_NS4_8TiledMMAINS4_8MMA_AtomIJNS4_10MMA_TraitsINS4_25SM100_MMA_F8F6F4_2x1SM_SSEJSI_SI_fSF_SG_NS4_17integral_constantINS4_4UMMA5MajorELSQ_0EEESR_NSO_INSP_7ScaleInELSS_0EEEST_EEEEEENS4_6LayoutINS5_IJSC_SC_SC_EEENS5_IJNSA_ILi0EEESY_SY_EEEEENS5_IJNS4_10UnderscoreES11_S11_EEEEENS4_18SM100_TMA_2SM_LOADENS4_14ComposedLayoutINS4_7SwizzleILi3ELi4ELi3EEENS4_18smem_ptr_flag_bitsILi8EEENSW_INS5_IJNSA_ILi8EEESF_EEENS5_IJSF_SC_EEEEEEEvNS4_8identityES14_S1E_vS1F_EENS_8epilogue10collective18CollectiveEpilogueINS1H_23Sm100TmaWarpSpecializedILi1ELi1ELi32ELb0ELb0EEEJNS5_IJSG_SG_SF_EEENS5_IJNSW_ISG_SC_EES1N_EEESI_SJ_SI_SJ_NS1H_6fusion15FusionCallbacksIS1L_NS1P_17LinearCombinationISI_fSI_fLNS_15FloatRoundStyleE2EEES1M_S1O_JEEENS4_5SM1004TMEM4LOAD26SM100_TMEM_LOAD_32dp32b32xENS4_13SM90_TMA_LOADENS15_INS16_ILi2ELi4ELi3EEES19_NSW_INS5_IJS1A_SG_EEENS5_IJSG_SC_EEEEEEENS4_39AutoVectorizingCopyWithAssumedAlignmentILi128EEENS4_14SM90_TMA_STOREES24_S26_S26_EEEvvEEEEvNT_6ParamsE) ;  /* 0xffffff7c02887950 */ /* 0x000fea0003c3ffff */
.L_x_191:
[----:B------:R-:W-:-:S00]  /*81e0*/  BRA `(.L_x_191) ;  /* 0xfffffffc00fc7947 */ /* 0x000fc0000383ffff */
[----:B------:R-:W-:-:S00]  /*81f0*/  NOP ;  /* 0x0000000000007918 */ /* 0x000fc00000000000 */
        /* <DEDUP_REMOVED lines=8> */
.L_x_192:


//--------------------- .nv.global.init           --------------------------
	.section	.nv.global.init,"aw",@progbits
.nv.global.init:
	.type		$str$27,@object
	.size		$str$27,($str$28 - $str$27)
$str$27:
        /*0000*/ 	.byte	0x28, 0x61, 0x64, 0x64, 0x72, 0x65, 0x73, 0x73, 0x20, 0x26, 0x20, 0x6d, 0x61, 0x73, 0x6b, 0x29
        /*0010*/ 	.byte	0x20, 0x3d, 0x3d, 0x20, 0x30, 0x00
	.type		$str$28,@object
	.size		$str$28,($str$26 - $str$28)
$str$28:
        /*0016*/ 	.byte	0x2f, 0x74, 0x6d, 0x70, 0x2f, 0x63, 0x75, 0x74, 0x6c, 0x61, 0x73, 0x73, 0x5f, 0x73, 0x77, 0x65
        /*0026*/ 	.byte	0x65, 0x70, 0x5f, 0x73, 0x72, 0x63, 0x2f, 0x69, 0x6e, 0x63, 0x6c, 0x75, 0x64, 0x65, 0x2f, 0x63
        /*0036*/ 	.byte	0x75, 0x74, 0x65, 0x2f, 0x70, 0x6f, 0x69, 0x6e, 0x74, 0x65, 0x72, 0x5f, 0x66, 0x6c, 0x61, 0x67
        /*0046*/ 	.byte	0x67, 0x65, 0x64, 0x2e, 0x68, 0x70, 0x70, 0x00
	.type		$str$26,@object
	.size		$str$26,($str$25 - $str$26)
$str$26:
        /*004e*/ 	.byte	0x2f, 0x74, 0x6d, 0x70, 0x2f, 0x63, 0x75, 0x74, 0x6c, 0x61, 0x73, 0x73, 0x5f, 0x73, 0x77, 0x65
        /*005e*/ 	.byte	0x65, 0x70, 0x5f, 0x73, 0x72, 0x63, 0x2f, 0x69, 0x6e, 0x63, 0x6c, 0x75, 0x64, 0x65, 0x2f, 0x63
        /*006e*/ 	.byte	0x75, 0x74, 0x65, 0x2f, 0x61, 0x74, 0x6f, 0x6d, 0x2f, 0x63, 0x6f, 0x70, 0x79, 0x5f, 0x74, 0x72
        /*007e*/ 	.byte	0x61, 0x69, 0x74, 0x73, 0x5f, 0x73, 0x6d, 0x31, 0x30, 0x30, 0x2e, 0x68, 0x70, 0x70, 0x00
	.type		$str$25,@object
	.size		$str$25,(__unnamed_1 - $str$25)
$str$25:
        /*008d*/ 	.byte	0x28, 0x28, 0x75, 0x69, 0x6e, 0x74, 0x33, 0x32, 0x5f, 0x74, 0x28, 0x74, 0x68, 0x72, 0x65, 0x61
        /*009d*/ 	.byte	0x64, 0x49, 0x64, 0x78, 0x2e, 0x78, 0x29, 0x20, 0x2f, 0x20, 0x33, 0x32, 0x29, 0x20, 0x25, 0x20
        /*00ad*/ 	.byte	0x34, 0x29, 0x20, 0x3d, 0x3d, 0x20, 0x28, 0x28, 0x28, 0x74, 0x6d, 0x65, 0x6d, 0x5f, 0x61, 0x64
        /*00bd*/ 	.byte	0x64, 0x72, 0x20, 0x3e, 0x3e, 0x20, 0x31, 0x36, 0x29, 0x20, 0x2f, 0x20, 0x33, 0x32, 0x29, 0x20
        /*00cd*/ 	.byte	0x25, 0x20, 0x34, 0x29, 0x00
	.type		__unnamed_1,@object
	.size		__unnamed_1,(__unnamed_2 - __unnamed_1)
__unnamed_1:
        /*00d2*/ 	.byte	0x61, 0x75, 0x74, 0x6f, 0x20, 0x63, 0x75, 0x74, 0x65, 0x3a, 0x3a, 0x61, 0x73, 0x5f, 0x70, 0x6f
        /* <DEDUP_REMOVED lines=24> */
        /*0262*/ 	.byte	0x3c, 0x34, 0x30, 0x39, 0x36, 0x3e, 0x3e, 0x3e, 0x3e, 0x5d, 0x00
	.type		__unnamed_2,@object
	.size		__unnamed_2,(.L_2 - __unnamed_2)
__unnamed_2:
        /* <DEDUP_REMOVED lines=40> */
        /*04ed*/ 	.byte	0x74, 0x65, 0x3a, 0x3a, 0x43, 0x3c, 0x30, 0x3e, 0x3e, 0x3e, 0x3e, 0x5d, 0x00
.L_2:


//--------------------- .nv.shared._ZN7cutlass13device_kernelINS_4gemm6kernel13GemmUniversalIN4cute5tupleIJiiiiEEENS1_10collective13CollectiveMmaINS1_35MainloopSm100TmaUmmaWarpSpecializedILi18ELi2ELi4ENS5_IJNS4_1CILi2EEENSA_ILi1EEESC_EEEEENS5_IJNSA_ILi128EEENSA_ILi64EEESF_EEENS_12float_e5m2_tENS5_IJlSC_lEEESI_SJ_NS4_8TiledMMAINS4_8MMA_AtomIJNS4_10MMA_TraitsINS4_25SM100_MMA_F8F6F4_2x1SM_SSEJSI_SI_fSF_SG_NS4_17integral_constantINS4_4UMMA5MajorELSQ_0EEESR_NSO_INSP_7ScaleInELSS_0EEEST_EEEEEENS4_6LayoutINS5_IJSC_SC_SC_EEENS5_IJNSA_ILi0EEESY_SY_EEEEENS5_IJNS4_10UnderscoreES11_S11_EEEEENS4_18SM100_TMA_2SM_LOADENS4_14ComposedLayoutINS4_7SwizzleILi3ELi4ELi3EEENS4_18smem_ptr_flag_bitsILi8EEENSW_INS5_IJNSA_ILi8EEESF_EEENS5_IJSF_SC_EEEEEEEvNS4_8identityES14_S1E_vS1F_EENS_8epilogue10collective18CollectiveEpilogueINS1H_23Sm100TmaWarpSpecializedILi1ELi1ELi32ELb0ELb0EEEJNS5_IJSG_SG_SF_EEENS5_IJNSW_ISG_SC_EES1N_EEESI_SJ_SI_SJ_NS1H_6fusion15FusionCallbacksIS1L_NS1P_17LinearCombinationISI_fSI_fLNS_15FloatRoundStyleE2EEES1M_S1O_JEEENS4_5SM1004TMEM4LOAD26SM100_TMEM_LOAD_32dp32b32xENS4_13SM90_TMA_LOADENS15_INS16_ILi2ELi4ELi3EEES19_NSW_INS5_IJS1A_SG_EEENS5_IJSG_SC_EEEEEEENS4_39AutoVectorizingCopyWithAssumedAlignmentILi128EEENS4_14SM90_TMA_STOREES24_S26_S26_EEEvvEEEEvNT_6ParamsE --------------------------
	.section	.nv.shared._ZN7cutlass13device_kernelINS_4gemm6kernel13GemmUniversalIN4cute5tupleIJiiiiEEENS1_10collective13CollectiveMmaINS1_35MainloopSm100TmaUmmaWarpSpecializedILi18ELi2ELi4ENS5_IJNS4_1CILi2EEENSA_ILi1EEESC_EEEEENS5_IJNSA_ILi128EEENSA_ILi64EEESF_EEENS_12float_e5m2_tENS5_IJlSC_lEEESI_SJ_NS4_8TiledMMAINS4_8MMA_AtomIJNS4_10MMA_TraitsINS4_25SM100_MMA_F8F6F4_2x1SM_SSEJSI_SI_fSF_SG_NS4_17integral_constantINS4_4UMMA5MajorELSQ_0EEESR_NSO_INSP_7ScaleInELSS_0EEEST_EEEEEENS4_6LayoutINS5_IJSC_SC_SC_EEENS5_IJNSA_ILi0EEESY_SY_EEEEENS5_IJNS4_10UnderscoreES11_S11_EEEEENS4_18SM100_TMA_2SM_LOADENS4_14ComposedLayoutINS4_7SwizzleILi3ELi4ELi3EEENS4_18smem_ptr_flag_bitsILi8EEENSW_INS5_IJNSA_ILi8EEESF_EEENS5_IJSF_SC_EEEEEEEvNS4_8identityES14_S1E_vS1F_EENS_8epilogue10collective18CollectiveEpilogueINS1H_23Sm100TmaWarpSpecializedILi1ELi1ELi32ELb0ELb0EEEJNS5_IJSG_SG_SF_EEENS5_IJNSW_ISG_SC_EES1N_EEESI_SJ_SI_SJ_NS1H_6fusion15FusionCallbacksIS1L_NS1P_17LinearCombinationISI_fSI_fLNS_15FloatRoundStyleE2EEES1M_S1O_JEEENS4_5SM1004TMEM4LOAD26SM100_TMEM_LOAD_32dp32b32xENS4_13SM90_TMA_LOADENS15_INS16_ILi2ELi4ELi3EEES19_NSW_INS5_IJS1A_SG_EEENS5_IJSG_SC_EEEEEEENS4_39AutoVectorizingCopyWithAssumedAlignmentILi128EEENS4_14SM90_TMA_STOREES24_S26_S26_EEEvvEEEEvNT_6ParamsE,"aw",@nobits
	.sectionflags	@""
	.align	16
	.zero		1024


//--------------------- .nv.shared.reserved.0     --------------------------
	.section	.nv.shared.reserved.0,"aw",@nobits
	.weak		__nv_reservedSMEM_offset_0_alias
	.size		__nv_reservedSMEM_offset_0_alias, 0, 64
	.other		__nv_reservedSMEM_offset_0_alias,@"STO_CUDA_RESERVED_SHARED STV_DEFAULT"
__nv_reservedSMEM_offset_0_alias:
	.zero		0
.nv.shared.reserved.0:
	.zero		64
	.weak		__nv_reservedSMEM_tcgen05_partition
	.type		__nv_reservedSMEM_tcgen05_partition,@object
	.size		__nv_reservedSMEM_tcgen05_partition,(.L_0 - __nv_reservedSMEM_tcgen05_partition)
__nv_reservedSMEM_tcgen05_partition:
	.zero		32
.L_0:


//--------------------- .nv.global                --------------------------
	.section	.nv.global,"aw",@nobits
.nv.global:
	.type		_ZN40_INTERNAL_7f138b7c_4_k_cu_5dba9564_331364cute1_E,@object
	.size		_ZN40_INTERNAL_7f138b7c_4_k_cu_5dba9564_331364cute1_E,(_ZN40_INTERNAL_7f138b7c_4_k_cu_5dba9564_331364cuda3std3__45__cpo6cbeginE - _ZN40_INTERNAL_7f138b7c_4_k_cu_5dba9564_331364cute1_E)
_ZN40_INTERNAL_7f138b7c_4_k_cu_5dba9564_331364cute1_E:
	.zero		1
	.type		_ZN40_INTERNAL_7f138b7c_4_k_cu_5dba9564_331364cuda3std3__45__cpo6cbeginE,@object
	.size		_ZN40_INTERNAL_7f138b7c_4_k_cu_5dba9564_331364cuda3std3__45__cpo6cbeginE,(_ZN40_INTERNAL_7f138b7c_4_k_cu_5dba9564_331364cuda3std3__48in_placeE - _ZN40_INTERNAL_7f138b7c_4_k_cu_5dba9564_331364cuda3std3__45__cpo6cbeginE)
_ZN40_INTERNAL_7f138b7c_4_k_cu_5dba9564_331364cuda3std3__45__cpo6cbeginE:
	.zero		1
	.type		_ZN40_INTERNAL_7f138b7c_4_k_cu_5dba9564_331364cuda3std3__48in_placeE,@object
	.size		_ZN40_INTERNAL_7f138b7c_4_k_cu_5dba9564_331364cuda3std3__48in_placeE,(_ZN40_INTERNAL_7f138b7c_4_k_cu_5dba9564_331364cuda3std6ranges3__45__cpo9iter_moveE - _ZN40_INTERNAL_7f138b7c_4_k_cu_5dba9564_331364cuda3std3__48in_placeE)
_ZN40_INTERNAL_7f138b7c_4_k_cu_5dba9564_331364cuda3std3__48in_placeE:
	.zero		1
	.type		_ZN40_INTERNAL_7f138b7c_4_k_cu_5dba9564_331364cuda3std6ranges3__45__cpo9iter_moveE,@object
	.size		_ZN40_INTERNAL_7f138b7c_4_k_cu_5dba9564_331364cuda3std6ranges3__45__cpo9iter_moveE,(_ZN40_INTERNAL_7f138b7c_4_k_cu_5dba9564_331364cuda3std3__45__cpo5beginE - _ZN40_INTERNAL_7f138b7c_4_k_cu_5dba9564_331364cuda3std6ranges3__45__cpo9iter_moveE)
_ZN40_INTERNAL_7f138b7c_4_k_cu_5dba9564_331364cuda3std6ranges3__45__cpo9iter_moveE:
	.zero		1
	.type		_ZN40_INTERNAL_7f138b7c_4_k_cu_5dba9564_331364cuda3std3__45__cpo5beginE,@object
	.size		_ZN40_INTERNAL_7f138b7c_4_k_cu_5dba9564_331364cuda3std3__45__cpo5beginE,(_ZN40_INTERNAL_7f138b7c_4_k_cu_5dba9564_331364cuda3std3__442_GLOBAL__N__7f138b7c_4_k_cu_5dba9564_331366ignoreE - _ZN40_INTERNAL_7f138b7c_4_k_cu_5dba9564_331364cuda3std3__45__cpo5beginE)
_ZN40_INTERNAL_7f138b7c_4_k_cu_5dba9564_331364cuda3std3__45__cpo5beginE:
	.zero		1
	.type		_ZN40_INTERNAL_7f138b7c_4_k_cu_5dba9564_331364cuda3std3__442_GLOBAL__N__7f138b7c_4_k_cu_5dba9564_331366ignoreE,@object
	.size		_ZN40_INTERNAL_7f138b7c_4_k_cu_5dba9564_331364cuda3std3__442_GLOBAL__N__7f138b7c_4_k_cu_5dba9564_331366ignoreE,(_ZN40_INTERNAL_7f138b7c_4_k_cu_5dba9564_331364cute7productE - _ZN40_INTERNAL_7f138b7c_4_k_cu_5dba9564_331364cuda3std3__442_GLOBAL__N__7f138b7c_4_k_cu_5dba9564_331366ignoreE)
_ZN40_INTERNAL_7f138b7c_4_k_cu_5dba9564_331364cuda3std3__442_GLOBAL__N__7f138b7c_4_k_cu_5dba9564_331366ignoreE:
	.zero		1
	.type		_ZN40_INTERNAL_7f138b7c_4_k_cu_5dba9564_331364cute7productE,@object
	.size		_ZN40_INTERNAL_7f138b7c_4_k_cu_5dba9564_331364cute7productE,(_ZN40_INTERNAL_7f138b7c_4_k_cu_5dba9564_331364cuda3std3__45__cpo3endE - _ZN40_INTERNAL_7f138b7c_4_k_cu_5dba9564_331364cute7productE)
_ZN40_INTERNAL_7f138b7c_4_k_cu_5dba9564_331364cute7productE:
	.zero		1
	.type		_ZN40_INTERNAL_7f138b7c_4_k_cu_5dba9564_331364cuda3std3__45__cpo3endE,@object
	.size		_ZN40_INTERNAL_7f138b7c_4_k_cu_5dba9564_331364cuda3std3__45__cpo3endE,(_ZN40_INTERNAL_7f138b7c_4_k_cu_5dba9564_331364cuda3std3__419piecewise_constructE - _ZN40_INTERNAL_7f138b7c_4_k_cu_5dba9564_331364cuda3std3__45__cpo3endE)
_ZN40_INTERNAL_7f138b7c_4_k_cu_5dba9564_331364cuda3std3__45__cpo3endE:
	.zero		1
	.type		_ZN40_INTERNAL_7f138b7c_4_k_cu_5dba9564_331364cuda3std3__419piecewise_constructE,@object
	.size		_ZN40_INTERNAL_7f138b7c_4_k_cu_5dba9564_331364cuda3std3__419piecewise_constructE,(_ZN40_INTERNAL_7f138b7c_4_k_cu_5dba9564_331364cuda3std3__45__cpo4cendE - _ZN40_INTERNAL_7f138b7c_4_k_cu_5dba9564_331364cuda3std3__419piecewise_constructE)
_ZN40_INTERNAL_7f138b7c_4_k_cu_5dba9564_331364cuda3std3__419piecewise_constructE:
	.zero		1
	.type		_ZN40_INTERNAL_7f138b7c_4_k_cu_5dba9564_331364cuda3std3__45__cpo4cendE,@object
	.size		_ZN40_INTERNAL_7f138b7c_4_k_cu_5dba9564_331364cuda3std3__45__cpo4cendE,(_ZN40_INTERNAL_7f138b7c_4_k_cu_5dba9564_331364cuda3std6ranges3__45__cpo4swapE - _ZN40_INTERNAL_7f138b7c_4_k_cu_5dba9564_331364cuda3std3__45__cpo4cendE)
_ZN40_INTERNAL_7f138b7c_4_k_cu_5dba9564_331364cuda3std3__45__cpo4cendE:
	.zero		1
	.type		_ZN40_INTERNAL_7f138b7c_4_k_cu_5dba9564_331364cuda3std6ranges3__45__cpo4swapE,@object
	.size		_ZN40_INTERNAL_7f138b7c_4_k_cu_5dba9564_331364cuda3std6ranges3__45__cpo4swapE,(.L_10 - _ZN40_INTERNAL_7f138b7c_4_k_cu_5dba9564_331364cuda3std6ranges3__45__cpo4swapE)
_ZN40_INTERNAL_7f138b7c_4_k_cu_5dba9564_331364cuda3std6ranges3__45__cpo4swapE:
	.zero		1
.L_10:


//--------------------- .nv.constant0._ZN7cutlass13device_kernelINS_4gemm6kernel13GemmUniversalIN4cute5tupleIJiiiiEEENS1_10collective13CollectiveMmaINS1_35MainloopSm100TmaUmmaWarpSpecializedILi18ELi2ELi4ENS5_IJNS4_1CILi2EEENSA_ILi1EEESC_EEEEENS5_IJNSA_ILi128EEENSA_ILi64EEESF_EEENS_12float_e5m2_tENS5_IJlSC_lEEESI_SJ_NS4_8TiledMMAINS4_8MMA_AtomIJNS4_10MMA_TraitsINS4_25SM100_MMA_F8F6F4_2x1SM_SSEJSI_SI_fSF_SG_NS4_17integral_constantINS4_4UMMA5MajorELSQ_0EEESR_NSO_INSP_7ScaleInELSS_0EEEST_EEEEEENS4_6LayoutINS5_IJSC_SC_SC_EEENS5_IJNSA_ILi0EEESY_SY_EEEEENS5_IJNS4_10UnderscoreES11_S11_EEEEENS4_18SM100_TMA_2SM_LOADENS4_14ComposedLayoutINS4_7SwizzleILi3ELi4ELi3EEENS4_18smem_ptr_flag_bitsILi8EEENSW_INS5_IJNSA_ILi8EEESF_EEENS5_IJSF_SC_EEEEEEEvNS4_8identityES14_S1E_vS1F_EENS_8epilogue10collective18CollectiveEpilogueINS1H_23Sm100TmaWarpSpecializedILi1ELi1ELi32ELb0ELb0EEEJNS5_IJSG_SG_SF_EEENS5_IJNSW_ISG_SC_EES1N_EEESI_SJ_SI_SJ_NS1H_6fusion15FusionCallbacksIS1L_NS1P_17LinearCombinationISI_fSI_fLNS_15FloatRoundStyleE2EEES1M_S1O_JEEENS4_5SM1004TMEM4LOAD26SM100_TMEM_LOAD_32dp32b32xENS4_13SM90_TMA_LOADENS15_INS16_ILi2ELi4ELi3EEES19_NSW_INS5_IJS1A_SG_EEENS5_IJSG_SC_EEEEEEENS4_39AutoVectorizingCopyWithAssumedAlignmentILi128EEENS4_14SM90_TMA_STOREES24_S26_S26_EEEvvEEEEvNT_6ParamsE --------------------------
	.section	.nv.constant0._ZN7cutlass13device_kernelINS_4gemm6kernel13GemmUniversalIN4cute5tupleIJiiiiEEENS1_10collective13CollectiveMmaINS1_35MainloopSm100TmaUmmaWarpSpecializedILi18ELi2ELi4ENS5_IJNS4_1CILi2EEENSA_ILi1EEESC_EEEEENS5_IJNSA_ILi128EEENSA_ILi64EEESF_EEENS_12float_e5m2_tENS5_IJlSC_lEEESI_SJ_NS4_8TiledMMAINS4_8MMA_AtomIJNS4_10MMA_TraitsINS4_25SM100_MMA_F8F6F4_2x1SM_SSEJSI_SI_fSF_SG_NS4_17integral_constantINS4_4UMMA5MajorELSQ_0EEESR_NSO_INSP_7ScaleInELSS_0EEEST_EEEEEENS4_6LayoutINS5_IJSC_SC_SC_EEENS5_IJNSA_ILi0EEESY_SY_EEEEENS5_IJNS4_10UnderscoreES11_S11_EEEEENS4_18SM100_TMA_2SM_LOADENS4_14ComposedLayoutINS4_7SwizzleILi3ELi4ELi3EEENS4_18smem_ptr_flag_bitsILi8EEENSW_INS5_IJNSA_ILi8EEESF_EEENS5_IJSF_SC_EEEEEEEvNS4_8identityES14_S1E_vS1F_EENS_8epilogue10collective18CollectiveEpilogueINS1H_23Sm100TmaWarpSpecializedILi1ELi1ELi32ELb0ELb0EEEJNS5_IJSG_SG_SF_EEENS5_IJNSW_ISG_SC_EES1N_EEESI_SJ_SI_SJ_NS1H_6fusion15FusionCallbacksIS1L_NS1P_17LinearCombinationISI_fSI_fLNS_15FloatRoundStyleE2EEES1M_S1O_JEEENS4_5SM1004TMEM4LOAD26SM100_TMEM_LOAD_32dp32b32xENS4_13SM90_TMA_LOADENS15_INS16_ILi2ELi4ELi3EEES19_NSW_INS5_IJS1A_SG_EEENS5_IJSG_SC_EEEEEEENS4_39AutoVectorizingCopyWithAssumedAlignmentILi128EEENS4_14SM90_TMA_STOREES24_S26_S26_EEEvvEEEEvNT_6ParamsE,"a",@progbits
	.sectionflags	@""
	.align	4
.nv.constant0._ZN7cutlass13device_kernelINS_4gemm6kernel13GemmUniversalIN4cute5tupleIJiiiiEEENS1_10collective13CollectiveMmaINS1_35MainloopSm100TmaUmmaWarpSpecializedILi18ELi2ELi4ENS5_IJNS4_1CILi2EEENSA_ILi1EEESC_EEEEENS5_IJNSA_ILi128EEENSA_ILi64EEESF_EEENS_12float_e5m2_tENS5_IJlSC_lEEESI_SJ_NS4_8TiledMMAINS4_8MMA_AtomIJNS4_10MMA_TraitsINS4_25SM100_MMA_F8F6F4_2x1SM_SSEJSI_SI_fSF_SG_NS4_17integral_constantINS4_4UMMA5MajorELSQ_0EEESR_NSO_INSP_7ScaleInELSS_0EEEST_EEEEEENS4_6LayoutINS5_IJSC_SC_SC_EEENS5_IJNSA_ILi0EEESY_SY_EEEEENS5_IJNS4_10UnderscoreES11_S11_EEEEENS4_18SM100_TMA_2SM_LOADENS4_14ComposedLayoutINS4_7SwizzleILi3ELi4ELi3EEENS4_18smem_ptr_flag_bitsILi8EEENSW_INS5_IJNSA_ILi8EEESF_EEENS5_IJSF_SC_EEEEEEEvNS4_8identityES14_S1E_vS1F_EENS_8epilogue10collective18CollectiveEpilogueINS1H_23Sm100TmaWarpSpecializedILi1ELi1ELi32ELb0ELb0EEEJNS5_IJSG_SG_SF_EEENS5_IJNSW_ISG_SC_EES1N_EEESI_SJ_SI_SJ_NS1H_6fusion15FusionCallbacksIS1L_NS1P_17LinearCombinationISI_fSI_fLNS_15FloatRoundStyleE2EEES1M_S1O_JEEENS4_5SM1004TMEM4LOAD26SM100_TMEM_LOAD_32dp32b32xENS4_13SM90_TMA_LOADENS15_INS16_ILi2ELi4ELi3EEES19_NSW_INS5_IJS1A_SG_EEENS5_IJSG_SC_EEEEEEENS4_39AutoVectorizingCopyWithAssumedAlignmentILi128EEENS4_14SM90_TMA_STOREES24_S26_S26_EEEvvEEEEvNT_6ParamsE:
	.zero		2944


//--------------------- SYMBOLS --------------------------

	.type		.nv.reservedSmem.offset0,@object
	.size		.nv.reservedSmem.offset0,0x4
	.type		.nv.reservedSmem.cap,@object
	.size		.nv.reservedSmem.cap,0x4
	.type		__assertfail,@function
